	.target	sm_103a

	.elftype	@"ET_EXEC"


//--------------------- .note.nv.tkinfo           --------------------------
	.section	.note.nv.tkinfo,"",@"SHT_NOTE"
	.sectionflags	@"SHF_NOTE_NV_TKINFO"
	.tkinfo
        /*0018*/ 	.word	0x00000002
        /*0030*/ 	.string	""
        /*0030*/ 	.string	"ptxas"
        /*0030*/ 	.string	"Cuda compilation tools, release 13.0, V13.0.88"
        /*0030*/ 	.string	"Build cuda_13.0.r13.0/compiler.36424714_0"
        /*0030*/ 	.string	"-arch sm_103a -m 64 "



//--------------------- .note.nv.cuinfo           --------------------------
	.section	.note.nv.cuinfo,"",@"SHT_NOTE"
	.sectionflags	@"SHF_NOTE_NV_CUINFO"
        /*0018*/ 	.short	0x0002
        /*001a*/ 	.short	0x0067
        /*001c*/ 	.short	0x0082
	.zero		2


//--------------------- .nv.info                  --------------------------
	.section	.nv.info,"",@"SHT_CUDA_INFO"
	.align	4


	//----- nvinfo : EIATTR_REGCOUNT
	.align		4
        /*0000*/ 	.byte	0x04, 0x2f
        /*0002*/ 	.short	(.L_12 - .L_11)
	.align		4
.L_11:
        /*0004*/ 	.word	index@(_ZN7cutlass13device_kernelIN5flash11enable_sm90INS1_16FlashAttnFwdSm90INS1_25CollectiveMainloopFwdSm90ILi2EN4cute5tupleIJNS5_1CILi1EEES8_S8_EEENS6_IJNS7_ILi128EEENS7_ILi96EEENS7_ILi64EEEEEELi256ENS_6half_tEfNS_4arch4Sm90ELb1ELb0ELb0ELb1ELb0ELb1ELb1ELb1ELb0ELb1ELb0ELb0EEENS1_21CollectiveEpilogueFwdINS6_IJSA_NS7_ILi256EEESB_EEES9_SE_SG_Li256ELb1ELb1ELb0ELb0EEENS1_36VarlenDynamicPersistentTileSchedulerILi128ELi96ELi256ELi128ELb0ELb1ELb1ELb1ELb1ELb1EEEEEEEEEvNT_6ParamsE)
        /*0008*/ 	.word	0x00000004


	//----- nvinfo : EIATTR_FRAME_SIZE
	.align		4
.L_12:
        /*000c*/ 	.byte	0x04, 0x11
        /*000e*/ 	.short	(.L_14 - .L_13)
	.align		4
.L_13:
        /*0010*/ 	.word	index@(_ZN7cutlass13device_kernelIN5flash11enable_sm90INS1_16FlashAttnFwdSm90INS1_25CollectiveMainloopFwdSm90ILi2EN4cute5tupleIJNS5_1CILi1EEES8_S8_EEENS6_IJNS7_ILi128EEENS7_ILi96EEENS7_ILi64EEEEEELi256ENS_6half_tEfNS_4arch4Sm90ELb1ELb0ELb0ELb1ELb0ELb1ELb1ELb1ELb0ELb1ELb0ELb0EEENS1_21CollectiveEpilogueFwdINS6_IJSA_NS7_ILi256EEESB_EEES9_SE_SG_Li256ELb1ELb1ELb0ELb0EEENS1_36VarlenDynamicPersistentTileSchedulerILi128ELi96ELi256ELi128ELb0ELb1ELb1ELb1ELb1ELb1EEEEEEEEEvNT_6ParamsE)
        /*0014*/ 	.word	0x00000000


	//----- nvinfo : EIATTR_REGCOUNT
	.align		4
.L_14:
        /*0018*/ 	.byte	0x04, 0x2f
        /*001a*/ 	.short	(.L_16 - .L_15)
	.align		4
.L_15:
        /*001c*/ 	.word	index@(_ZN7cutlass13device_kernelIN5flash11enable_sm90INS1_16FlashAttnFwdSm90INS1_25CollectiveMainloopFwdSm90ILi2EN4cute5tupleIJNS5_1CILi1EEES8_S8_EEENS6_IJNS7_ILi128EEENS7_ILi96EEENS7_ILi64EEEEEELi256ENS_6half_tEfNS_4arch4Sm90ELb1ELb0ELb0ELb1ELb0ELb0ELb1ELb1ELb0ELb1ELb0ELb0EEENS1_21CollectiveEpilogueFwdINS6_IJSA_NS7_ILi256EEESB_EEES9_SE_SG_Li256ELb1ELb1ELb0ELb0EEENS1_36VarlenDynamicPersistentTileSchedulerILi128ELi96ELi256ELi128ELb0ELb1ELb1ELb1ELb1ELb1EEEEEEEEEvNT_6ParamsE)
        /*0020*/ 	.word	0x00000004


	//----- nvinfo : EIATTR_FRAME_SIZE
	.align		4
.L_16:
        /*0024*/ 	.byte	0x04, 0x11
        /*0026*/ 	.short	(.L_18 - .L_17)
	.align		4
.L_17:
        /*0028*/ 	.word	index@(_ZN7cutlass13device_kernelIN5flash11enable_sm90INS1_16FlashAttnFwdSm90INS1_25CollectiveMainloopFwdSm90ILi2EN4cute5tupleIJNS5_1CILi1EEES8_S8_EEENS6_IJNS7_ILi128EEENS7_ILi96EEENS7_ILi64EEEEEELi256ENS_6half_tEfNS_4arch4Sm90ELb1ELb0ELb0ELb1ELb0ELb0ELb1ELb1ELb0ELb1ELb0ELb0EEENS1_21CollectiveEpilogueFwdINS6_IJSA_NS7_ILi256EEESB_EEES9_SE_SG_Li256ELb1ELb1ELb0ELb0EEENS1_36VarlenDynamicPersistentTileSchedulerILi128ELi96ELi256ELi128ELb0ELb1ELb1ELb1ELb1ELb1EEEEEEEEEvNT_6ParamsE)
        /*002c*/ 	.word	0x00000000


	//----- nvinfo : EIATTR_REGCOUNT
	.align		4
.L_18:
        /*0030*/ 	.byte	0x04, 0x2f
        /*0032*/ 	.short	(.L_20 - .L_19)
	.align		4
.L_19:
        /*0034*/ 	.word	index@(_ZN7cutlass13device_kernelIN5flash11enable_sm90INS1_16FlashAttnFwdSm90INS1_25CollectiveMainloopFwdSm90ILi2EN4cute5tupleIJNS5_1CILi1EEES8_S8_EEENS6_IJNS7_ILi128EEENS7_ILi96EEENS7_ILi64EEEEEELi256ENS_6half_tEfNS_4arch4Sm90ELb1ELb0ELb0ELb1ELb0ELb1ELb0ELb1ELb0ELb1ELb0ELb0EEENS1_21CollectiveEpilogueFwdINS6_IJSA_NS7_ILi256EEESB_EEES9_SE_SG_Li256ELb1ELb1ELb0ELb0EEENS1_36VarlenDynamicPersistentTileSchedulerILi128ELi96ELi256ELi128ELb0ELb1ELb1ELb1ELb1ELb1EEEEEEEEEvNT_6ParamsE)
        /*0038*/ 	.word	0x00000004


	//----- nvinfo : EIATTR_FRAME_SIZE
	.align		4
.L_20:
        /*003c*/ 	.byte	0x04, 0x11
        /*003e*/ 	.short	(.L_22 - .L_21)
	.align		4
.L_21:
        /*0040*/ 	.word	index@(_ZN7cutlass13device_kernelIN5flash11enable_sm90INS1_16FlashAttnFwdSm90INS1_25CollectiveMainloopFwdSm90ILi2EN4cute5tupleIJNS5_1CILi1EEES8_S8_EEENS6_IJNS7_ILi128EEENS7_ILi96EEENS7_ILi64EEEEEELi256ENS_6half_tEfNS_4arch4Sm90ELb1ELb0ELb0ELb1ELb0ELb1ELb0ELb1ELb0ELb1ELb0ELb0EEENS1_21CollectiveEpilogueFwdINS6_IJSA_NS7_ILi256EEESB_EEES9_SE_SG_Li256ELb1ELb1ELb0ELb0EEENS1_36VarlenDynamicPersistentTileSchedulerILi128ELi96ELi256ELi128ELb0ELb1ELb1ELb1ELb1ELb1EEEEEEEEEvNT_6ParamsE)
        /*0044*/ 	.word	0x00000000


	//----- nvinfo : EIATTR_REGCOUNT
	.align		4
.L_22:
        /*0048*/ 	.byte	0x04, 0x2f
        /*004a*/ 	.short	(.L_24 - .L_23)
	.align		4
.L_23:
        /*004c*/ 	.word	index@(_ZN7cutlass13device_kernelIN5flash11enable_sm90INS1_16FlashAttnFwdSm90INS1_25CollectiveMainloopFwdSm90ILi2EN4cute5tupleIJNS5_1CILi1EEES8_S8_EEENS6_IJNS7_ILi128EEENS7_ILi96EEENS7_ILi64EEEEEELi256ENS_6half_tEfNS_4arch4Sm90ELb1ELb0ELb0ELb1ELb0ELb0ELb0ELb1ELb0ELb1ELb0ELb0EEENS1_21CollectiveEpilogueFwdINS6_IJSA_NS7_ILi256EEESB_EEES9_SE_SG_Li256ELb1ELb1ELb0ELb0EEENS1_36VarlenDynamicPersistentTileSchedulerILi128ELi96ELi256ELi128ELb0ELb1ELb1ELb1ELb1ELb1EEEEEEEEEvNT_6ParamsE)
        /*0050*/ 	.word	0x00000004


	//----- nvinfo : EIATTR_FRAME_SIZE
	.align		4
.L_24:
        /*0054*/ 	.byte	0x04, 0x11
        /*0056*/ 	.short	(.L_26 - .L_25)
	.align		4
.L_25:
        /*0058*/ 	.word	index@(_ZN7cutlass13device_kernelIN5flash11enable_sm90INS1_16FlashAttnFwdSm90INS1_25CollectiveMainloopFwdSm90ILi2EN4cute5tupleIJNS5_1CILi1EEES8_S8_EEENS6_IJNS7_ILi128EEENS7_ILi96EEENS7_ILi64EEEEEELi256ENS_6half_tEfNS_4arch4Sm90ELb1ELb0ELb0ELb1ELb0ELb0ELb0ELb1ELb0ELb1ELb0ELb0EEENS1_21CollectiveEpilogueFwdINS6_IJSA_NS7_ILi256EEESB_EEES9_SE_SG_Li256ELb1ELb1ELb0ELb0EEENS1_36VarlenDynamicPersistentTileSchedulerILi128ELi96ELi256ELi128ELb0ELb1ELb1ELb1ELb1ELb1EEEEEEEEEvNT_6ParamsE)
        /*005c*/ 	.word	0x00000000


	//----- nvinfo : EIATTR_REGCOUNT
	.align		4
.L_26:
        /*0060*/ 	.byte	0x04, 0x2f
        /*0062*/ 	.short	(.L_28 - .L_27)
	.align		4
.L_27:
        /*0064*/ 	.word	index@(_ZN7cutlass13device_kernelIN5flash11enable_sm90INS1_16FlashAttnFwdSm90INS1_25CollectiveMainloopFwdSm90ILi2EN4cute5tupleIJNS5_1CILi1EEES8_S8_EEENS6_IJNS7_ILi128EEENS7_ILi96EEENS7_ILi64EEEEEELi256ENS_6half_tEfNS_4arch4Sm90ELb1ELb0ELb0ELb0ELb0ELb0ELb1ELb1ELb0ELb1ELb0ELb0EEENS1_21CollectiveEpilogueFwdINS6_IJSA_NS7_ILi256EEESB_EEES9_SE_SG_Li256ELb0ELb1ELb0ELb0EEENS1_30DynamicPersistentTileSchedulerILi256ELi128ELb0ELb1ELb1EEEEEEEEEvNT_6ParamsE)
        /*0068*/ 	.word	0x00000004


	//----- nvinfo : EIATTR_FRAME_SIZE
	.align		4
.L_28:
        /*006c*/ 	.byte	0x04, 0x11
        /*006e*/ 	.short	(.L_30 - .L_29)
	.align		4
.L_29:
        /*0070*/ 	.word	index@(_ZN7cutlass13device_kernelIN5flash11enable_sm90INS1_16FlashAttnFwdSm90INS1_25CollectiveMainloopFwdSm90ILi2EN4cute5tupleIJNS5_1CILi1EEES8_S8_EEENS6_IJNS7_ILi128EEENS7_ILi96EEENS7_ILi64EEEEEELi256ENS_6half_tEfNS_4arch4Sm90ELb1ELb0ELb0ELb0ELb0ELb0ELb1ELb1ELb0ELb1ELb0ELb0EEENS1_21CollectiveEpilogueFwdINS6_IJSA_NS7_ILi256EEESB_EEES9_SE_SG_Li256ELb0ELb1ELb0ELb0EEENS1_30DynamicPersistentTileSchedulerILi256ELi128ELb0ELb1ELb1EEEEEEEEEvNT_6ParamsE)
        /*0074*/ 	.word	0x00000000


	//----- nvinfo : EIATTR_REGCOUNT
	.align		4
.L_30:
        /*0078*/ 	.byte	0x04, 0x2f
        /*007a*/ 	.short	(.L_32 - .L_31)
	.align		4
.L_31:
        /*007c*/ 	.word	index@(_ZN7cutlass13device_kernelIN5flash11enable_sm90INS1_16FlashAttnFwdSm90INS1_25CollectiveMainloopFwdSm90ILi2EN4cute5tupleIJNS5_1CILi1EEES8_S8_EEENS6_IJNS7_ILi128EEENS7_ILi96EEENS7_ILi64EEEEEELi256ENS_6half_tEfNS_4arch4Sm90ELb1ELb0ELb0ELb0ELb0ELb0ELb0ELb1ELb0ELb1ELb0ELb0EEENS1_21CollectiveEpilogueFwdINS6_IJSA_NS7_ILi256EEESB_EEES9_SE_SG_Li256ELb0ELb1ELb0ELb0EEENS1_30DynamicPersistentTileSchedulerILi256ELi128ELb0ELb1ELb1EEEEEEEEEvNT_6ParamsE)
        /*0080*/ 	.word	0x00000004


	//----- nvinfo : EIATTR_FRAME_SIZE
	.align		4
.L_32:
        /*0084*/ 	.byte	0x04, 0x11
        /*0086*/ 	.short	(.L_34 - .L_33)
	.align		4
.L_33:
        /*0088*/ 	.word	index@(_ZN7cutlass13device_kernelIN5flash11enable_sm90INS1_16FlashAttnFwdSm90INS1_25CollectiveMainloopFwdSm90ILi2EN4cute5tupleIJNS5_1CILi1EEES8_S8_EEENS6_IJNS7_ILi128EEENS7_ILi96EEENS7_ILi64EEEEEELi256ENS_6half_tEfNS_4arch4Sm90ELb1ELb0ELb0ELb0ELb0ELb0ELb0ELb1ELb0ELb1ELb0ELb0EEENS1_21CollectiveEpilogueFwdINS6_IJSA_NS7_ILi256EEESB_EEES9_SE_SG_Li256ELb0ELb1ELb0ELb0EEENS1_30DynamicPersistentTileSchedulerILi256ELi128ELb0ELb1ELb1EEEEEEEEEvNT_6ParamsE)
        /*008c*/ 	.word	0x00000000


	//----- nvinfo : EIATTR_REGCOUNT
	.align		4
.L_34:
        /*0090*/ 	.byte	0x04, 0x2f
        /*0092*/ 	.short	(.L_36 - .L_35)
	.align		4
.L_35:
        /*0094*/ 	.word	index@(_ZN7cutlass13device_kernelIN5flash11enable_sm90INS1_16FlashAttnFwdSm90INS1_25CollectiveMainloopFwdSm90ILi2EN4cute5tupleIJNS5_1CILi1EEES8_S8_EEENS6_IJNS7_ILi128EEENS7_ILi96EEENS7_ILi64EEEEEELi256ENS_6half_tEfNS_4arch4Sm90ELb0ELb1ELb0ELb1ELb0ELb1ELb1ELb1ELb0ELb1ELb0ELb0EEENS1_21CollectiveEpilogueFwdINS6_IJSA_NS7_ILi256EEESB_EEES9_SE_SG_Li256ELb1ELb1ELb0ELb0EEENS1_36VarlenDynamicPersistentTileSchedulerILi128ELi96ELi256ELi128ELb0ELb1ELb1ELb1ELb0ELb1EEEEEEEEEvNT_6ParamsE)
        /*0098*/ 	.word	0x00000004


	//----- nvinfo : EIATTR_FRAME_SIZE
	.align		4
.L_36:
        /*009c*/ 	.byte	0x04, 0x11
        /*009e*/ 	.short	(.L_38 - .L_37)
	.align		4
.L_37:
        /*00a0*/ 	.word	index@(_ZN7cutlass13device_kernelIN5flash11enable_sm90INS1_16FlashAttnFwdSm90INS1_25CollectiveMainloopFwdSm90ILi2EN4cute5tupleIJNS5_1CILi1EEES8_S8_EEENS6_IJNS7_ILi128EEENS7_ILi96EEENS7_ILi64EEEEEELi256ENS_6half_tEfNS_4arch4Sm90ELb0ELb1ELb0ELb1ELb0ELb1ELb1ELb1ELb0ELb1ELb0ELb0EEENS1_21CollectiveEpilogueFwdINS6_IJSA_NS7_ILi256EEESB_EEES9_SE_SG_Li256ELb1ELb1ELb0ELb0EEENS1_36VarlenDynamicPersistentTileSchedulerILi128ELi96ELi256ELi128ELb0ELb1ELb1ELb1ELb0ELb1EEEEEEEEEvNT_6ParamsE)
        /*00a4*/ 	.word	0x00000000


	//----- nvinfo : EIATTR_REGCOUNT
	.align		4
.L_38:
        /*00a8*/ 	.byte	0x04, 0x2f
        /*00aa*/ 	.short	(.L_40 - .L_39)
	.align		4
.L_39:
        /*00ac*/ 	.word	index@(_ZN7cutlass13device_kernelIN5flash11enable_sm90INS1_16FlashAttnFwdSm90INS1_25CollectiveMainloopFwdSm90ILi2EN4cute5tupleIJNS5_1CILi1EEES8_S8_EEENS6_IJNS7_ILi128EEENS7_ILi96EEENS7_ILi64EEEEEELi256ENS_6half_tEfNS_4arch4Sm90ELb0ELb1ELb0ELb1ELb0ELb0ELb1ELb1ELb0ELb1ELb0ELb0EEENS1_21CollectiveEpilogueFwdINS6_IJSA_NS7_ILi256EEESB_EEES9_SE_SG_Li256ELb1ELb1ELb0ELb0EEENS1_36VarlenDynamicPersistentTileSchedulerILi128ELi96ELi256ELi128ELb0ELb1ELb1ELb1ELb0ELb1EEEEEEEEEvNT_6ParamsE)
        /*00b0*/ 	.word	0x00000004


	//----- nvinfo : EIATTR_FRAME_SIZE
	.align		4
.L_40:
        /*00b4*/ 	.byte	0x04, 0x11
        /*00b6*/ 	.short	(.L_42 - .L_41)
	.align		4
.L_41:
        /*00b8*/ 	.word	index@(_ZN7cutlass13device_kernelIN5flash11enable_sm90INS1_16FlashAttnFwdSm90INS1_25CollectiveMainloopFwdSm90ILi2EN4cute5tupleIJNS5_1CILi1EEES8_S8_EEENS6_IJNS7_ILi128EEENS7_ILi96EEENS7_ILi64EEEEEELi256ENS_6half_tEfNS_4arch4Sm90ELb0ELb1ELb0ELb1ELb0ELb0ELb1ELb1ELb0ELb1ELb0ELb0EEENS1_21CollectiveEpilogueFwdINS6_IJSA_NS7_ILi256EEESB_EEES9_SE_SG_Li256ELb1ELb1ELb0ELb0EEENS1_36VarlenDynamicPersistentTileSchedulerILi128ELi96ELi256ELi128ELb0ELb1ELb1ELb1ELb0ELb1EEEEEEEEEvNT_6ParamsE)
        /*00bc*/ 	.word	0x00000000


	//----- nvinfo : EIATTR_REGCOUNT
	.align		4
.L_42:
        /*00c0*/ 	.byte	0x04, 0x2f
        /*00c2*/ 	.short	(.L_44 - .L_43)
	.align		4
.L_43:
        /*00c4*/ 	.word	index@(_ZN7cutlass13device_kernelIN5flash11enable_sm90INS1_16FlashAttnFwdSm90INS1_25CollectiveMainloopFwdSm90ILi2EN4cute5tupleIJNS5_1CILi1EEES8_S8_EEENS6_IJNS7_ILi128EEENS7_ILi96EEENS7_ILi64EEEEEELi256ENS_6half_tEfNS_4arch4Sm90ELb0ELb1ELb0ELb1ELb0ELb1ELb0ELb1ELb0ELb1ELb0ELb0EEENS1_21CollectiveEpilogueFwdINS6_IJSA_NS7_ILi256EEESB_EEES9_SE_SG_Li256ELb1ELb1ELb0ELb0EEENS1_36VarlenDynamicPersistentTileSchedulerILi128ELi96ELi256ELi128ELb0ELb1ELb1ELb1ELb0ELb1EEEEEEEEEvNT_6ParamsE)
        /*00c8*/ 	.word	0x00000004


	//----- nvinfo : EIATTR_FRAME_SIZE
	.align		4
.L_44:
        /*00cc*/ 	.byte	0x04, 0x11
        /*00ce*/ 	.short	(.L_46 - .L_45)
	.align		4
.L_45:
        /*00d0*/ 	.word	index@(_ZN7cutlass13device_kernelIN5flash11enable_sm90INS1_16FlashAttnFwdSm90INS1_25CollectiveMainloopFwdSm90ILi2EN4cute5tupleIJNS5_1CILi1EEES8_S8_EEENS6_IJNS7_ILi128EEENS7_ILi96EEENS7_ILi64EEEEEELi256ENS_6half_tEfNS_4arch4Sm90ELb0ELb1ELb0ELb1ELb0ELb1ELb0ELb1ELb0ELb1ELb0ELb0EEENS1_21CollectiveEpilogueFwdINS6_IJSA_NS7_ILi256EEESB_EEES9_SE_SG_Li256ELb1ELb1ELb0ELb0EEENS1_36VarlenDynamicPersistentTileSchedulerILi128ELi96ELi256ELi128ELb0ELb1ELb1ELb1ELb0ELb1EEEEEEEEEvNT_6ParamsE)
        /*00d4*/ 	.word	0x00000000


	//----- nvinfo : EIATTR_REGCOUNT
	.align		4
.L_46:
        /*00d8*/ 	.byte	0x04, 0x2f
        /*00da*/ 	.short	(.L_48 - .L_47)
	.align		4
.L_47:
        /*00dc*/ 	.word	index@(_ZN7cutlass13device_kernelIN5flash11enable_sm90INS1_16FlashAttnFwdSm90INS1_25CollectiveMainloopFwdSm90ILi2EN4cute5tupleIJNS5_1CILi1EEES8_S8_EEENS6_IJNS7_ILi128EEENS7_ILi96EEENS7_ILi64EEEEEELi256ENS_6half_tEfNS_4arch4Sm90ELb0ELb1ELb0ELb1ELb0ELb0ELb0ELb1ELb0ELb1ELb0ELb0EEENS1_21CollectiveEpilogueFwdINS6_IJSA_NS7_ILi256EEESB_EEES9_SE_SG_Li256ELb1ELb1ELb0ELb0EEENS1_36VarlenDynamicPersistentTileSchedulerILi128ELi96ELi256ELi128ELb0ELb1ELb1ELb1ELb0ELb1EEEEEEEEEvNT_6ParamsE)
        /*00e0*/ 	.word	0x00000004


	//----- nvinfo : EIATTR_FRAME_SIZE
	.align		4
.L_48:
        /*00e4*/ 	.byte	0x04, 0x11
        /*00e6*/ 	.short	(.L_50 - .L_49)
	.align		4
.L_49:
        /*00e8*/ 	.word	index@(_ZN7cutlass13device_kernelIN5flash11enable_sm90INS1_16FlashAttnFwdSm90INS1_25CollectiveMainloopFwdSm90ILi2EN4cute5tupleIJNS5_1CILi1EEES8_S8_EEENS6_IJNS7_ILi128EEENS7_ILi96EEENS7_ILi64EEEEEELi256ENS_6half_tEfNS_4arch4Sm90ELb0ELb1ELb0ELb1ELb0ELb0ELb0ELb1ELb0ELb1ELb0ELb0EEENS1_21CollectiveEpilogueFwdINS6_IJSA_NS7_ILi256EEESB_EEES9_SE_SG_Li256ELb1ELb1ELb0ELb0EEENS1_36VarlenDynamicPersistentTileSchedulerILi128ELi96ELi256ELi128ELb0ELb1ELb1ELb1ELb0ELb1EEEEEEEEEvNT_6ParamsE)
        /*00ec*/ 	.word	0x00000000


	//----- nvinfo : EIATTR_REGCOUNT
	.align		4
.L_50:
        /*00f0*/ 	.byte	0x04, 0x2f
        /*00f2*/ 	.short	(.L_52 - .L_51)
	.align		4
.L_51:
        /*00f4*/ 	.word	index@(_ZN7cutlass13device_kernelIN5flash11enable_sm90INS1_16FlashAttnFwdSm90INS1_25CollectiveMainloopFwdSm90ILi2EN4cute5tupleIJNS5_1CILi1EEES8_S8_EEENS6_IJNS7_ILi128EEENS7_ILi96EEENS7_ILi64EEEEEELi256ENS_6half_tEfNS_4arch4Sm90ELb0ELb1ELb0ELb0ELb0ELb0ELb1ELb1ELb0ELb1ELb0ELb0EEENS1_21CollectiveEpilogueFwdINS6_IJSA_NS7_ILi256EEESB_EEES9_SE_SG_Li256ELb0ELb1ELb0ELb0EEENS1_30DynamicPersistentTileSchedulerILi256ELi128ELb0ELb1ELb1EEEEEEEEEvNT_6ParamsE)
        /*00f8*/ 	.word	0x00000004


	//----- nvinfo : EIATTR_FRAME_SIZE
	.align		4
.L_52:
        /*00fc*/ 	.byte	0x04, 0x11
        /*00fe*/ 	.short	(.L_54 - .L_53)
	.align		4
.L_53:
        /*0100*/ 	.word	index@(_ZN7cutlass13device_kernelIN5flash11enable_sm90INS1_16FlashAttnFwdSm90INS1_25CollectiveMainloopFwdSm90ILi2EN4cute5tupleIJNS5_1CILi1EEES8_S8_EEENS6_IJNS7_ILi128EEENS7_ILi96EEENS7_ILi64EEEEEELi256ENS_6half_tEfNS_4arch4Sm90ELb0ELb1ELb0ELb0ELb0ELb0ELb1ELb1ELb0ELb1ELb0ELb0EEENS1_21CollectiveEpilogueFwdINS6_IJSA_NS7_ILi256EEESB_EEES9_SE_SG_Li256ELb0ELb1ELb0ELb0EEENS1_30DynamicPersistentTileSchedulerILi256ELi128ELb0ELb1ELb1EEEEEEEEEvNT_6ParamsE)
        /*0104*/ 	.word	0x00000000


	//----- nvinfo : EIATTR_REGCOUNT
	.align		4
.L_54:
        /*0108*/ 	.byte	0x04, 0x2f
        /*010a*/ 	.short	(.L_56 - .L_55)
	.align		4
.L_55:
        /*010c*/ 	.word	index@(_ZN7cutlass13device_kernelIN5flash11enable_sm90INS1_16FlashAttnFwdSm90INS1_25CollectiveMainloopFwdSm90ILi2EN4cute5tupleIJNS5_1CILi1EEES8_S8_EEENS6_IJNS7_ILi128EEENS7_ILi96EEENS7_ILi64EEEEEELi256ENS_6half_tEfNS_4arch4Sm90ELb0ELb1ELb0ELb0ELb0ELb0ELb0ELb1ELb0ELb1ELb0ELb0EEENS1_21CollectiveEpilogueFwdINS6_IJSA_NS7_ILi256EEESB_EEES9_SE_SG_Li256ELb0ELb1ELb0ELb0EEENS1_30DynamicPersistentTileSchedulerILi256ELi128ELb0ELb1ELb1EEEEEEEEEvNT_6ParamsE)
        /*0110*/ 	.word	0x00000004


	//----- nvinfo : EIATTR_FRAME_SIZE
	.align		4
.L_56:
        /*0114*/ 	.byte	0x04, 0x11
        /*0116*/ 	.short	(.L_58 - .L_57)
	.align		4
.L_57:
        /*0118*/ 	.word	index@(_ZN7cutlass13device_kernelIN5flash11enable_sm90INS1_16FlashAttnFwdSm90INS1_25CollectiveMainloopFwdSm90ILi2EN4cute5tupleIJNS5_1CILi1EEES8_S8_EEENS6_IJNS7_ILi128EEENS7_ILi96EEENS7_ILi64EEEEEELi256ENS_6half_tEfNS_4arch4Sm90ELb0ELb1ELb0ELb0ELb0ELb0ELb0ELb1ELb0ELb1ELb0ELb0EEENS1_21CollectiveEpilogueFwdINS6_IJSA_NS7_ILi256EEESB_EEES9_SE_SG_Li256ELb0ELb1ELb0ELb0EEENS1_30DynamicPersistentTileSchedulerILi256ELi128ELb0ELb1ELb1EEEEEEEEEvNT_6ParamsE)
        /*011c*/ 	.word	0x00000000


	//----- nvinfo : EIATTR_REGCOUNT
	.align		4
.L_58:
        /*0120*/ 	.byte	0x04, 0x2f
        /*0122*/ 	.short	(.L_60 - .L_59)
	.align		4
.L_59:
        /*0124*/ 	.word	index@(_ZN7cutlass13device_kernelIN5flash11enable_sm90INS1_16FlashAttnFwdSm90INS1_25CollectiveMainloopFwdSm90ILi2EN4cute5tupleIJNS5_1CILi1EEES8_S8_EEENS6_IJNS7_ILi128EEENS7_ILi96EEENS7_ILi64EEEEEELi256ENS_6half_tEfNS_4arch4Sm90ELb0ELb0ELb0ELb1ELb0ELb1ELb1ELb1ELb0ELb1ELb0ELb0EEENS1_21CollectiveEpilogueFwdINS6_IJSA_NS7_ILi256EEESB_EEES9_SE_SG_Li256ELb1ELb1ELb0ELb0EEENS1_36VarlenDynamicPersistentTileSchedulerILi128ELi96ELi256ELi128ELb0ELb1ELb1ELb0ELb1ELb1EEEEEEEEEvNT_6ParamsE)
        /*0128*/ 	.word	0x00000004


	//----- nvinfo : EIATTR_FRAME_SIZE
	.align		4
.L_60:
        /*012c*/ 	.byte	0x04, 0x11
        /*012e*/ 	.short	(.L_62 - .L_61)
	.align		4
.L_61:
        /*0130*/ 	.word	index@(_ZN7cutlass13device_kernelIN5flash11enable_sm90INS1_16FlashAttnFwdSm90INS1_25CollectiveMainloopFwdSm90ILi2EN4cute5tupleIJNS5_1CILi1EEES8_S8_EEENS6_IJNS7_ILi128EEENS7_ILi96EEENS7_ILi64EEEEEELi256ENS_6half_tEfNS_4arch4Sm90ELb0ELb0ELb0ELb1ELb0ELb1ELb1ELb1ELb0ELb1ELb0ELb0EEENS1_21CollectiveEpilogueFwdINS6_IJSA_NS7_ILi256EEESB_EEES9_SE_SG_Li256ELb1ELb1ELb0ELb0EEENS1_36VarlenDynamicPersistentTileSchedulerILi128ELi96ELi256ELi128ELb0ELb1ELb1ELb0ELb1ELb1EEEEEEEEEvNT_6ParamsE)
        /*0134*/ 	.word	0x00000000


	//----- nvinfo : EIATTR_REGCOUNT
	.align		4
.L_62:
        /*0138*/ 	.byte	0x04, 0x2f
        /*013a*/ 	.short	(.L_64 - .L_63)
	.align		4
.L_63:
        /*013c*/ 	.word	index@(_ZN7cutlass13device_kernelIN5flash11enable_sm90INS1_16FlashAttnFwdSm90INS1_25CollectiveMainloopFwdSm90ILi2EN4cute5tupleIJNS5_1CILi1EEES8_S8_EEENS6_IJNS7_ILi128EEENS7_ILi96EEENS7_ILi64EEEEEELi256ENS_6half_tEfNS_4arch4Sm90ELb0ELb0ELb0ELb1ELb0ELb0ELb1ELb1ELb0ELb1ELb0ELb0EEENS1_21CollectiveEpilogueFwdINS6_IJSA_NS7_ILi256EEESB_EEES9_SE_SG_Li256ELb1ELb1ELb0ELb0EEENS1_36VarlenDynamicPersistentTileSchedulerILi128ELi96ELi256ELi128ELb0ELb1ELb1ELb0ELb1ELb1EEEEEEEEEvNT_6ParamsE)
        /*0140*/ 	.word	0x00000004


	//----- nvinfo : EIATTR_FRAME_SIZE
	.align		4
.L_64:
        /*0144*/ 	.byte	0x04, 0x11
        /*0146*/ 	.short	(.L_66 - .L_65)
	.align		4
.L_65:
        /*0148*/ 	.word	index@(_ZN7cutlass13device_kernelIN5flash11enable_sm90INS1_16FlashAttnFwdSm90INS1_25CollectiveMainloopFwdSm90ILi2EN4cute5tupleIJNS5_1CILi1EEES8_S8_EEENS6_IJNS7_ILi128EEENS7_ILi96EEENS7_ILi64EEEEEELi256ENS_6half_tEfNS_4arch4Sm90ELb0ELb0ELb0ELb1ELb0ELb0ELb1ELb1ELb0ELb1ELb0ELb0EEENS1_21CollectiveEpilogueFwdINS6_IJSA_NS7_ILi256EEESB_EEES9_SE_SG_Li256ELb1ELb1ELb0ELb0EEENS1_36VarlenDynamicPersistentTileSchedulerILi128ELi96ELi256ELi128ELb0ELb1ELb1ELb0ELb1ELb1EEEEEEEEEvNT_6ParamsE)
        /*014c*/ 	.word	0x00000000


	//----- nvinfo : EIATTR_REGCOUNT
	.align		4
.L_66:
        /*0150*/ 	.byte	0x04, 0x2f
        /*0152*/ 	.short	(.L_68 - .L_67)
	.align		4
.L_67:
        /*0154*/ 	.word	index@(_ZN7cutlass13device_kernelIN5flash11enable_sm90INS1_16FlashAttnFwdSm90INS1_25CollectiveMainloopFwdSm90ILi2EN4cute5tupleIJNS5_1CILi1EEES8_S8_EEENS6_IJNS7_ILi128EEENS7_ILi96EEENS7_ILi64EEEEEELi256ENS_6half_tEfNS_4arch4Sm90ELb0ELb0ELb0ELb1ELb0ELb1ELb0ELb1ELb0ELb1ELb0ELb0EEENS1_21CollectiveEpilogueFwdINS6_IJSA_NS7_ILi256EEESB_EEES9_SE_SG_Li256ELb1ELb1ELb0ELb0EEENS1_36VarlenDynamicPersistentTileSchedulerILi128ELi96ELi256ELi128ELb0ELb1ELb1ELb0ELb1ELb1EEEEEEEEEvNT_6ParamsE)
        /*0158*/ 	.word	0x00000004


	//----- nvinfo : EIATTR_FRAME_SIZE
	.align		4
.L_68:
        /*015c*/ 	.byte	0x04, 0x11
        /*015e*/ 	.short	(.L_70 - .L_69)
	.align		4
.L_69:
        /*0160*/ 	.word	index@(_ZN7cutlass13device_kernelIN5flash11enable_sm90INS1_16FlashAttnFwdSm90INS1_25CollectiveMainloopFwdSm90ILi2EN4cute5tupleIJNS5_1CILi1EEES8_S8_EEENS6_IJNS7_ILi128EEENS7_ILi96EEENS7_ILi64EEEEEELi256ENS_6half_tEfNS_4arch4Sm90ELb0ELb0ELb0ELb1ELb0ELb1ELb0ELb1ELb0ELb1ELb0ELb0EEENS1_21CollectiveEpilogueFwdINS6_IJSA_NS7_ILi256EEESB_EEES9_SE_SG_Li256ELb1ELb1ELb0ELb0EEENS1_36VarlenDynamicPersistentTileSchedulerILi128ELi96ELi256ELi128ELb0ELb1ELb1ELb0ELb1ELb1EEEEEEEEEvNT_6ParamsE)
        /*0164*/ 	.word	0x00000000


	//----- nvinfo : EIATTR_REGCOUNT
	.align		4
.L_70:
        /*0168*/ 	.byte	0x04, 0x2f
        /*016a*/ 	.short	(.L_72 - .L_71)
	.align		4
.L_71:
        /*016c*/ 	.word	index@(_ZN7cutlass13device_kernelIN5flash11enable_sm90INS1_16FlashAttnFwdSm90INS1_25CollectiveMainloopFwdSm90ILi2EN4cute5tupleIJNS5_1CILi1EEES8_S8_EEENS6_IJNS7_ILi128EEENS7_ILi96EEENS7_ILi64EEEEEELi256ENS_6half_tEfNS_4arch4Sm90ELb0ELb0ELb0ELb1ELb0ELb0ELb0ELb1ELb0ELb1ELb0ELb0EEENS1_21CollectiveEpilogueFwdINS6_IJSA_NS7_ILi256EEESB_EEES9_SE_SG_Li256ELb1ELb1ELb0ELb0EEENS1_36VarlenDynamicPersistentTileSchedulerILi128ELi96ELi256ELi128ELb0ELb1ELb1ELb0ELb1ELb1EEEEEEEEEvNT_6ParamsE)
        /*0170*/ 	.word	0x00000004


	//----- nvinfo : EIATTR_FRAME_SIZE
	.align		4
.L_72:
        /*0174*/ 	.byte	0x04, 0x11
        /*0176*/ 	.short	(.L_74 - .L_73)
	.align		4
.L_73:
        /*0178*/ 	.word	index@(_ZN7cutlass13device_kernelIN5flash11enable_sm90INS1_16FlashAttnFwdSm90INS1_25CollectiveMainloopFwdSm90ILi2EN4cute5tupleIJNS5_1CILi1EEES8_S8_EEENS6_IJNS7_ILi128EEENS7_ILi96EEENS7_ILi64EEEEEELi256ENS_6half_tEfNS_4arch4Sm90ELb0ELb0ELb0ELb1ELb0ELb0ELb0ELb1ELb0ELb1ELb0ELb0EEENS1_21CollectiveEpilogueFwdINS6_IJSA_NS7_ILi256EEESB_EEES9_SE_SG_Li256ELb1ELb1ELb0ELb0EEENS1_36VarlenDynamicPersistentTileSchedulerILi128ELi96ELi256ELi128ELb0ELb1ELb1ELb0ELb1ELb1EEEEEEEEEvNT_6ParamsE)
        /*017c*/ 	.word	0x00000000


	//----- nvinfo : EIATTR_REGCOUNT
	.align		4
.L_74:
        /*0180*/ 	.byte	0x04, 0x2f
        /*0182*/ 	.short	(.L_76 - .L_75)
	.align		4
.L_75:
        /*0184*/ 	.word	index@(_ZN7cutlass13device_kernelIN5flash11enable_sm90INS1_16FlashAttnFwdSm90INS1_25CollectiveMainloopFwdSm90ILi2EN4cute5tupleIJNS5_1CILi1EEES8_S8_EEENS6_IJNS7_ILi128EEENS7_ILi96EEENS7_ILi64EEEEEELi256ENS_6half_tEfNS_4arch4Sm90ELb0ELb0ELb0ELb0ELb0ELb0ELb1ELb1ELb0ELb1ELb0ELb0EEENS1_21CollectiveEpilogueFwdINS6_IJSA_NS7_ILi256EEESB_EEES9_SE_SG_Li256ELb0ELb1ELb0ELb0EEENS1_29StaticPersistentTileSchedulerILb0EEEEEEEEEvNT_6ParamsE)
        /*0188*/ 	.word	0x00000004


	//----- nvinfo : EIATTR_FRAME_SIZE
	.align		4
.L_76:
        /*018c*/ 	.byte	0x04, 0x11
        /*018e*/ 	.short	(.L_78 - .L_77)
	.align		4
.L_77:
        /*0190*/ 	.word	index@(_ZN7cutlass13device_kernelIN5flash11enable_sm90INS1_16FlashAttnFwdSm90INS1_25CollectiveMainloopFwdSm90ILi2EN4cute5tupleIJNS5_1CILi1EEES8_S8_EEENS6_IJNS7_ILi128EEENS7_ILi96EEENS7_ILi64EEEEEELi256ENS_6half_tEfNS_4arch4Sm90ELb0ELb0ELb0ELb0ELb0ELb0ELb1ELb1ELb0ELb1ELb0ELb0EEENS1_21CollectiveEpilogueFwdINS6_IJSA_NS7_ILi256EEESB_EEES9_SE_SG_Li256ELb0ELb1ELb0ELb0EEENS1_29StaticPersistentTileSchedulerILb0EEEEEEEEEvNT_6ParamsE)
        /*0194*/ 	.word	0x00000000


	//----- nvinfo : EIATTR_REGCOUNT
	.align		4
.L_78:
        /*0198*/ 	.byte	0x04, 0x2f
        /*019a*/ 	.short	(.L_80 - .L_79)
	.align		4
.L_79:
        /*019c*/ 	.word	index@(_ZN7cutlass13device_kernelIN5flash11enable_sm90INS1_16FlashAttnFwdSm90INS1_25CollectiveMainloopFwdSm90ILi2EN4cute5tupleIJNS5_1CILi1EEES8_S8_EEENS6_IJNS7_ILi128EEENS7_ILi96EEENS7_ILi64EEEEEELi256ENS_6half_tEfNS_4arch4Sm90ELb0ELb0ELb0ELb0ELb0ELb0ELb0ELb1ELb0ELb1ELb0ELb0EEENS1_21CollectiveEpilogueFwdINS6_IJSA_NS7_ILi256EEESB_EEES9_SE_SG_Li256ELb0ELb1ELb0ELb0EEENS1_29StaticPersistentTileSchedulerILb0EEEEEEEEEvNT_6ParamsE)
        /*01a0*/ 	.word	0x00000004


	//----- nvinfo : EIATTR_FRAME_SIZE
	.align		4
.L_80:
        /*01a4*/ 	.byte	0x04, 0x11
        /*01a6*/ 	.short	(.L_82 - .L_81)
	.align		4
.L_81:
        /*01a8*/ 	.word	index@(_ZN7cutlass13device_kernelIN5flash11enable_sm90INS1_16FlashAttnFwdSm90INS1_25CollectiveMainloopFwdSm90ILi2EN4cute5tupleIJNS5_1CILi1EEES8_S8_EEENS6_IJNS7_ILi128EEENS7_ILi96EEENS7_ILi64EEEEEELi256ENS_6half_tEfNS_4arch4Sm90ELb0ELb0ELb0ELb0ELb0ELb0ELb0ELb1ELb0ELb1ELb0ELb0EEENS1_21CollectiveEpilogueFwdINS6_IJSA_NS7_ILi256EEESB_EEES9_SE_SG_Li256ELb0ELb1ELb0ELb0EEENS1_29StaticPersistentTileSchedulerILb0EEEEEEEEEvNT_6ParamsE)
        /*01ac*/ 	.word	0x00000000


	//----- nvinfo : EIATTR_MIN_STACK_SIZE
	.align		4
.L_82:
        /*01b0*/ 	.byte	0x04, 0x12
        /*01b2*/ 	.short	(.L_84 - .L_83)
	.align		4
.L_83:
        /*01b4*/ 	.word	index@(_ZN7cutlass13device_kernelIN5flash11enable_sm90INS1_16FlashAttnFwdSm90INS1_25CollectiveMainloopFwdSm90ILi2EN4cute5tupleIJNS5_1CILi1EEES8_S8_EEENS6_IJNS7_ILi128EEENS7_ILi96EEENS7_ILi64EEEEEELi256ENS_6half_tEfNS_4arch4Sm90ELb0ELb0ELb0ELb0ELb0ELb0ELb0ELb1ELb0ELb1ELb0ELb0EEENS1_21CollectiveEpilogueFwdINS6_IJSA_NS7_ILi256EEESB_EEES9_SE_SG_Li256ELb0ELb1ELb0ELb0EEENS1_29StaticPersistentTileSchedulerILb0EEEEEEEEEvNT_6ParamsE)
        /*01b8*/ 	.word	0x00000000


	//----- nvinfo : EIATTR_MIN_STACK_SIZE
	.align		4
.L_84:
        /*01bc*/ 	.byte	0x04, 0x12
        /*01be*/ 	.short	(.L_86 - .L_85)
	.align		4
.L_85:
        /*01c0*/ 	.word	index@(_ZN7cutlass13device_kernelIN5flash11enable_sm90INS1_16FlashAttnFwdSm90INS1_25CollectiveMainloopFwdSm90ILi2EN4cute5tupleIJNS5_1CILi1EEES8_S8_EEENS6_IJNS7_ILi128EEENS7_ILi96EEENS7_ILi64EEEEEELi256ENS_6half_tEfNS_4arch4Sm90ELb0ELb0ELb0ELb0ELb0ELb0ELb1ELb1ELb0ELb1ELb0ELb0EEENS1_21CollectiveEpilogueFwdINS6_IJSA_NS7_ILi256EEESB_EEES9_SE_SG_Li256ELb0ELb1ELb0ELb0EEENS1_29StaticPersistentTileSchedulerILb0EEEEEEEEEvNT_6ParamsE)
        /*01c4*/ 	.word	0x00000000


	//----- nvinfo : EIATTR_MIN_STACK_SIZE
	.align		4
.L_86:
        /*01c8*/ 	.byte	0x04, 0x12
        /*01ca*/ 	.short	(.L_88 - .L_87)
	.align		4
.L_87:
        /*01cc*/ 	.word	index@(_ZN7cutlass13device_kernelIN5flash11enable_sm90INS1_16FlashAttnFwdSm90INS1_25CollectiveMainloopFwdSm90ILi2EN4cute5tupleIJNS5_1CILi1EEES8_S8_EEENS6_IJNS7_ILi128EEENS7_ILi96EEENS7_ILi64EEEEEELi256ENS_6half_tEfNS_4arch4Sm90ELb0ELb0ELb0ELb1ELb0ELb0ELb0ELb1ELb0ELb1ELb0ELb0EEENS1_21CollectiveEpilogueFwdINS6_IJSA_NS7_ILi256EEESB_EEES9_SE_SG_Li256ELb1ELb1ELb0ELb0EEENS1_36VarlenDynamicPersistentTileSchedulerILi128ELi96ELi256ELi128ELb0ELb1ELb1ELb0ELb1ELb1EEEEEEEEEvNT_6ParamsE)
        /*01d0*/ 	.word	0x00000000


	//----- nvinfo : EIATTR_MIN_STACK_SIZE
	.align		4
.L_88:
        /*01d4*/ 	.byte	0x04, 0x12
        /*01d6*/ 	.short	(.L_90 - .L_89)
	.align		4
.L_89:
        /*01d8*/ 	.word	index@(_ZN7cutlass13device_kernelIN5flash11enable_sm90INS1_16FlashAttnFwdSm90INS1_25CollectiveMainloopFwdSm90ILi2EN4cute5tupleIJNS5_1CILi1EEES8_S8_EEENS6_IJNS7_ILi128EEENS7_ILi96EEENS7_ILi64EEEEEELi256ENS_6half_tEfNS_4arch4Sm90ELb0ELb0ELb0ELb1ELb0ELb1ELb0ELb1ELb0ELb1ELb0ELb0EEENS1_21CollectiveEpilogueFwdINS6_IJSA_NS7_ILi256EEESB_EEES9_SE_SG_Li256ELb1ELb1ELb0ELb0EEENS1_36VarlenDynamicPersistentTileSchedulerILi128ELi96ELi256ELi128ELb0ELb1ELb1ELb0ELb1ELb1EEEEEEEEEvNT_6ParamsE)
        /*01dc*/ 	.word	0x00000000


	//----- nvinfo : EIATTR_MIN_STACK_SIZE
	.align		4
.L_90:
        /*01e0*/ 	.byte	0x04, 0x12
        /*01e2*/ 	.short	(.L_92 - .L_91)
	.align		4
.L_91:
        /*01e4*/ 	.word	index@(_ZN7cutlass13device_kernelIN5flash11enable_sm90INS1_16FlashAttnFwdSm90INS1_25CollectiveMainloopFwdSm90ILi2EN4cute5tupleIJNS5_1CILi1EEES8_S8_EEENS6_IJNS7_ILi128EEENS7_ILi96EEENS7_ILi64EEEEEELi256ENS_6half_tEfNS_4arch4Sm90ELb0ELb0ELb0ELb1ELb0ELb0ELb1ELb1ELb0ELb1ELb0ELb0EEENS1_21CollectiveEpilogueFwdINS6_IJSA_NS7_ILi256EEESB_EEES9_SE_SG_Li256ELb1ELb1ELb0ELb0EEENS1_36VarlenDynamicPersistentTileSchedulerILi128ELi96ELi256ELi128ELb0ELb1ELb1ELb0ELb1ELb1EEEEEEEEEvNT_6ParamsE)
        /*01e8*/ 	.word	0x00000000


	//----- nvinfo : EIATTR_MIN_STACK_SIZE
	.align		4
.L_92:
        /*01ec*/ 	.byte	0x04, 0x12
        /*01ee*/ 	.short	(.L_94 - .L_93)
	.align		4
.L_93:
        /*01f0*/ 	.word	index@(_ZN7cutlass13device_kernelIN5flash11enable_sm90INS1_16FlashAttnFwdSm90INS1_25CollectiveMainloopFwdSm90ILi2EN4cute5tupleIJNS5_1CILi1EEES8_S8_EEENS6_IJNS7_ILi128EEENS7_ILi96EEENS7_ILi64EEEEEELi256ENS_6half_tEfNS_4arch4Sm90ELb0ELb0ELb0ELb1ELb0ELb1ELb1ELb1ELb0ELb1ELb0ELb0EEENS1_21CollectiveEpilogueFwdINS6_IJSA_NS7_ILi256EEESB_EEES9_SE_SG_Li256ELb1ELb1ELb0ELb0EEENS1_36VarlenDynamicPersistentTileSchedulerILi128ELi96ELi256ELi128ELb0ELb1ELb1ELb0ELb1ELb1EEEEEEEEEvNT_6ParamsE)
        /*01f4*/ 	.word	0x00000000


	//----- nvinfo : EIATTR_MIN_STACK_SIZE
	.align		4
.L_94:
        /*01f8*/ 	.byte	0x04, 0x12
        /*01fa*/ 	.short	(.L_96 - .L_95)
	.align		4
.L_95:
        /*01fc*/ 	.word	index@(_ZN7cutlass13device_kernelIN5flash11enable_sm90INS1_16FlashAttnFwdSm90INS1_25CollectiveMainloopFwdSm90ILi2EN4cute5tupleIJNS5_1CILi1EEES8_S8_EEENS6_IJNS7_ILi128EEENS7_ILi96EEENS7_ILi64EEEEEELi256ENS_6half_tEfNS_4arch4Sm90ELb0ELb1ELb0ELb0ELb0ELb0ELb0ELb1ELb0ELb1ELb0ELb0EEENS1_21CollectiveEpilogueFwdINS6_IJSA_NS7_ILi256EEESB_EEES9_SE_SG_Li256ELb0ELb1ELb0ELb0EEENS1_30DynamicPersistentTileSchedulerILi256ELi128ELb0ELb1ELb1EEEEEEEEEvNT_6ParamsE)
        /*0200*/ 	.word	0x00000000


	//----- nvinfo : EIATTR_MIN_STACK_SIZE
	.align		4
.L_96:
        /*0204*/ 	.byte	0x04, 0x12
        /*0206*/ 	.short	(.L_98 - .L_97)
	.align		4
.L_97:
        /*0208*/ 	.word	index@(_ZN7cutlass13device_kernelIN5flash11enable_sm90INS1_16FlashAttnFwdSm90INS1_25CollectiveMainloopFwdSm90ILi2EN4cute5tupleIJNS5_1CILi1EEES8_S8_EEENS6_IJNS7_ILi128EEENS7_ILi96EEENS7_ILi64EEEEEELi256ENS_6half_tEfNS_4arch4Sm90ELb0ELb1ELb0ELb0ELb0ELb0ELb1ELb1ELb0ELb1ELb0ELb0EEENS1_21CollectiveEpilogueFwdINS6_IJSA_NS7_ILi256EEESB_EEES9_SE_SG_Li256ELb0ELb1ELb0ELb0EEENS1_30DynamicPersistentTileSchedulerILi256ELi128ELb0ELb1ELb1EEEEEEEEEvNT_6ParamsE)
        /*020c*/ 	.word	0x00000000


	//----- nvinfo : EIATTR_MIN_STACK_SIZE
	.align		4
.L_98:
        /*0210*/ 	.byte	0x04, 0x12
        /*0212*/ 	.short	(.L_100 - .L_99)
	.align		4
.L_99:
        /*0214*/ 	.word	index@(_ZN7cutlass13device_kernelIN5flash11enable_sm90INS1_16FlashAttnFwdSm90INS1_25CollectiveMainloopFwdSm90ILi2EN4cute5tupleIJNS5_1CILi1EEES8_S8_EEENS6_IJNS7_ILi128EEENS7_ILi96EEENS7_ILi64EEEEEELi256ENS_6half_tEfNS_4arch4Sm90ELb0ELb1ELb0ELb1ELb0ELb0ELb0ELb1ELb0ELb1ELb0ELb0EEENS1_21CollectiveEpilogueFwdINS6_IJSA_NS7_ILi256EEESB_EEES9_SE_SG_Li256ELb1ELb1ELb0ELb0EEENS1_36VarlenDynamicPersistentTileSchedulerILi128ELi96ELi256ELi128ELb0ELb1ELb1ELb1ELb0ELb1EEEEEEEEEvNT_6ParamsE)
        /*0218*/ 	.word	0x00000000


	//----- nvinfo : EIATTR_MIN_STACK_SIZE
	.align		4
.L_100:
        /*021c*/ 	.byte	0x04, 0x12
        /*021e*/ 	.short	(.L_102 - .L_101)
	.align		4
.L_101:
        /*0220*/ 	.word	index@(_ZN7cutlass13device_kernelIN5flash11enable_sm90INS1_16FlashAttnFwdSm90INS1_25CollectiveMainloopFwdSm90ILi2EN4cute5tupleIJNS5_1CILi1EEES8_S8_EEENS6_IJNS7_ILi128EEENS7_ILi96EEENS7_ILi64EEEEEELi256ENS_6half_tEfNS_4arch4Sm90ELb0ELb1ELb0ELb1ELb0ELb1ELb0ELb1ELb0ELb1ELb0ELb0EEENS1_21CollectiveEpilogueFwdINS6_IJSA_NS7_ILi256EEESB_EEES9_SE_SG_Li256ELb1ELb1ELb0ELb0EEENS1_36VarlenDynamicPersistentTileSchedulerILi128ELi96ELi256ELi128ELb0ELb1ELb1ELb1ELb0ELb1EEEEEEEEEvNT_6ParamsE)
        /*0224*/ 	.word	0x00000000


	//----- nvinfo : EIATTR_MIN_STACK_SIZE
	.align		4
.L_102:
        /*0228*/ 	.byte	0x04, 0x12
        /*022a*/ 	.short	(.L_104 - .L_103)
	.align		4
.L_103:
        /*022c*/ 	.word	index@(_ZN7cutlass13device_kernelIN5flash11enable_sm90INS1_16FlashAttnFwdSm90INS1_25CollectiveMainloopFwdSm90ILi2EN4cute5tupleIJNS5_1CILi1EEES8_S8_EEENS6_IJNS7_ILi128EEENS7_ILi96EEENS7_ILi64EEEEEELi256ENS_6half_tEfNS_4arch4Sm90ELb0ELb1ELb0ELb1ELb0ELb0ELb1ELb1ELb0ELb1ELb0ELb0EEENS1_21CollectiveEpilogueFwdINS6_IJSA_NS7_ILi256EEESB_EEES9_SE_SG_Li256ELb1ELb1ELb0ELb0EEENS1_36VarlenDynamicPersistentTileSchedulerILi128ELi96ELi256ELi128ELb0ELb1ELb1ELb1ELb0ELb1EEEEEEEEEvNT_6ParamsE)
        /*0230*/ 	.word	0x00000000


	//----- nvinfo : EIATTR_MIN_STACK_SIZE
	.align		4
.L_104:
        /*0234*/ 	.byte	0x04, 0x12
        /*0236*/ 	.short	(.L_106 - .L_105)
	.align		4
.L_105:
        /*0238*/ 	.word	index@(_ZN7cutlass13device_kernelIN5flash11enable_sm90INS1_16FlashAttnFwdSm90INS1_25CollectiveMainloopFwdSm90ILi2EN4cute5tupleIJNS5_1CILi1EEES8_S8_EEENS6_IJNS7_ILi128EEENS7_ILi96EEENS7_ILi64EEEEEELi256ENS_6half_tEfNS_4arch4Sm90ELb0ELb1ELb0ELb1ELb0ELb1ELb1ELb1ELb0ELb1ELb0ELb0EEENS1_21CollectiveEpilogueFwdINS6_IJSA_NS7_ILi256EEESB_EEES9_SE_SG_Li256ELb1ELb1ELb0ELb0EEENS1_36VarlenDynamicPersistentTileSchedulerILi128ELi96ELi256ELi128ELb0ELb1ELb1ELb1ELb0ELb1EEEEEEEEEvNT_6ParamsE)
        /*023c*/ 	.word	0x00000000


	//----- nvinfo : EIATTR_MIN_STACK_SIZE
	.align		4
.L_106:
        /*0240*/ 	.byte	0x04, 0x12
        /*0242*/ 	.short	(.L_108 - .L_107)
	.align		4
.L_107:
        /*0244*/ 	.word	index@(_ZN7cutlass13device_kernelIN5flash11enable_sm90INS1_16FlashAttnFwdSm90INS1_25CollectiveMainloopFwdSm90ILi2EN4cute5tupleIJNS5_1CILi1EEES8_S8_EEENS6_IJNS7_ILi128EEENS7_ILi96EEENS7_ILi64EEEEEELi256ENS_6half_tEfNS_4arch4Sm90ELb1ELb0ELb0ELb0ELb0ELb0ELb0ELb1ELb0ELb1ELb0ELb0EEENS1_21CollectiveEpilogueFwdINS6_IJSA_NS7_ILi256EEESB_EEES9_SE_SG_Li256ELb0ELb1ELb0ELb0EEENS1_30DynamicPersistentTileSchedulerILi256ELi128ELb0ELb1ELb1EEEEEEEEEvNT_6ParamsE)
        /*0248*/ 	.word	0x00000000


	//----- nvinfo : EIATTR_MIN_STACK_SIZE
	.align		4
.L_108:
        /*024c*/ 	.byte	0x04, 0x12
        /*024e*/ 	.short	(.L_110 - .L_109)
	.align		4
.L_109:
        /*0250*/ 	.word	index@(_ZN7cutlass13device_kernelIN5flash11enable_sm90INS1_16FlashAttnFwdSm90INS1_25CollectiveMainloopFwdSm90ILi2EN4cute5tupleIJNS5_1CILi1EEES8_S8_EEENS6_IJNS7_ILi128EEENS7_ILi96EEENS7_ILi64EEEEEELi256ENS_6half_tEfNS_4arch4Sm90ELb1ELb0ELb0ELb0ELb0ELb0ELb1ELb1ELb0ELb1ELb0ELb0EEENS1_21CollectiveEpilogueFwdINS6_IJSA_NS7_ILi256EEESB_EEES9_SE_SG_Li256ELb0ELb1ELb0ELb0EEENS1_30DynamicPersistentTileSchedulerILi256ELi128ELb0ELb1ELb1EEEEEEEEEvNT_6ParamsE)
        /*0254*/ 	.word	0x00000000


	//----- nvinfo : EIATTR_MIN_STACK_SIZE
	.align		4
.L_110:
        /*0258*/ 	.byte	0x04, 0x12
        /*025a*/ 	.short	(.L_112 - .L_111)
	.align		4
.L_111:
        /*025c*/ 	.word	index@(_ZN7cutlass13device_kernelIN5flash11enable_sm90INS1_16FlashAttnFwdSm90INS1_25CollectiveMainloopFwdSm90ILi2EN4cute5tupleIJNS5_1CILi1EEES8_S8_EEENS6_IJNS7_ILi128EEENS7_ILi96EEENS7_ILi64EEEEEELi256ENS_6half_tEfNS_4arch4Sm90ELb1ELb0ELb0ELb1ELb0ELb0ELb0ELb1ELb0ELb1ELb0ELb0EEENS1_21CollectiveEpilogueFwdINS6_IJSA_NS7_ILi256EEESB_EEES9_SE_SG_Li256ELb1ELb1ELb0ELb0EEENS1_36VarlenDynamicPersistentTileSchedulerILi128ELi96ELi256ELi128ELb0ELb1ELb1ELb1ELb1ELb1EEEEEEEEEvNT_6ParamsE)
        /*0260*/ 	.word	0x00000000


	//----- nvinfo : EIATTR_MIN_STACK_SIZE
	.align		4
.L_112:
        /*0264*/ 	.byte	0x04, 0x12
        /*0266*/ 	.short	(.L_114 - .L_113)
	.align		4
.L_113:
        /*0268*/ 	.word	index@(_ZN7cutlass13device_kernelIN5flash11enable_sm90INS1_16FlashAttnFwdSm90INS1_25CollectiveMainloopFwdSm90ILi2EN4cute5tupleIJNS5_1CILi1EEES8_S8_EEENS6_IJNS7_ILi128EEENS7_ILi96EEENS7_ILi64EEEEEELi256ENS_6half_tEfNS_4arch4Sm90ELb1ELb0ELb0ELb1ELb0ELb1ELb0ELb1ELb0ELb1ELb0ELb0EEENS1_21CollectiveEpilogueFwdINS6_IJSA_NS7_ILi256EEESB_EEES9_SE_SG_Li256ELb1ELb1ELb0ELb0EEENS1_36VarlenDynamicPersistentTileSchedulerILi128ELi96ELi256ELi128ELb0ELb1ELb1ELb1ELb1ELb1EEEEEEEEEvNT_6ParamsE)
        /*026c*/ 	.word	0x00000000


	//----- nvinfo : EIATTR_MIN_STACK_SIZE
	.align		4
.L_114:
        /*0270*/ 	.byte	0x04, 0x12
        /*0272*/ 	.short	(.L_116 - .L_115)
	.align		4
.L_115:
        /*0274*/ 	.word	index@(_ZN7cutlass13device_kernelIN5flash11enable_sm90INS1_16FlashAttnFwdSm90INS1_25CollectiveMainloopFwdSm90ILi2EN4cute5tupleIJNS5_1CILi1EEES8_S8_EEENS6_IJNS7_ILi128EEENS7_ILi96EEENS7_ILi64EEEEEELi256ENS_6half_tEfNS_4arch4Sm90ELb1ELb0ELb0ELb1ELb0ELb0ELb1ELb1ELb0ELb1ELb0ELb0EEENS1_21CollectiveEpilogueFwdINS6_IJSA_NS7_ILi256EEESB_EEES9_SE_SG_Li256ELb1ELb1ELb0ELb0EEENS1_36VarlenDynamicPersistentTileSchedulerILi128ELi96ELi256ELi128ELb0ELb1ELb1ELb1ELb1ELb1EEEEEEEEEvNT_6ParamsE)
        /*0278*/ 	.word	0x00000000


	//----- nvinfo : EIATTR_MIN_STACK_SIZE
	.align		4
.L_116:
        /*027c*/ 	.byte	0x04, 0x12
        /*027e*/ 	.short	(.L_118 - .L_117)
	.align		4
.L_117:
        /*0280*/ 	.word	index@(_ZN7cutlass13device_kernelIN5flash11enable_sm90INS1_16FlashAttnFwdSm90INS1_25CollectiveMainloopFwdSm90ILi2EN4cute5tupleIJNS5_1CILi1EEES8_S8_EEENS6_IJNS7_ILi128EEENS7_ILi96EEENS7_ILi64EEEEEELi256ENS_6half_tEfNS_4arch4Sm90ELb1ELb0ELb0ELb1ELb0ELb1ELb1ELb1ELb0ELb1ELb0ELb0EEENS1_21CollectiveEpilogueFwdINS6_IJSA_NS7_ILi256EEESB_EEES9_SE_SG_Li256ELb1ELb1ELb0ELb0EEENS1_36VarlenDynamicPersistentTileSchedulerILi128ELi96ELi256ELi128ELb0ELb1ELb1ELb1ELb1ELb1EEEEEEEEEvNT_6ParamsE)
        /*0284*/ 	.word	0x00000000
.L_118:


//--------------------- .nv.compat                --------------------------
	.section	.nv.compat,"",@"SHT_CUDA_COMPAT_INFO"
	.align	4
        /*0000*/ 	.byte	0x02, 0x09, 0x01, 0x00, 0x02, 0x02, 0x01, 0x00, 0x02, 0x05, 0x05, 0x00, 0x03, 0x07, 0x01, 0x01
        /*0010*/ 	.byte	0x02, 0x03, 0x00, 0x00, 0x02, 0x06, 0x01, 0x00, 0x04, 0x0b, 0x08, 0x00, 0x00, 0x00, 0x00, 0x00
        /*0020*/ 	.byte	0x00, 0x00, 0x00, 0x00


//--------------------- .nv.info._ZN7cutlass13device_kernelIN5flash11enable_sm90INS1_16FlashAttnFwdSm90INS1_25CollectiveMainloopFwdSm90ILi2EN4cute5tupleIJNS5_1CILi1EEES8_S8_EEENS6_IJNS7_ILi128EEENS7_ILi96EEENS7_ILi64EEEEEELi256ENS_6half_tEfNS_4arch4Sm90ELb0ELb0ELb0ELb0ELb0ELb0ELb0ELb1ELb0ELb1ELb0ELb0EEENS1_21CollectiveEpilogueFwdINS6_IJSA_NS7_ILi256EEESB_EEES9_SE_SG_Li256ELb0ELb1ELb0ELb0EEENS1_29StaticPersistentTileSchedulerILb0EEEEEEEEEvNT_6ParamsE --------------------------
	.section	.nv.info._ZN7cutlass13device_kernelIN5flash11enable_sm90INS1_16FlashAttnFwdSm90INS1_25CollectiveMainloopFwdSm90ILi2EN4cute5tupleIJNS5_1CILi1EEES8_S8_EEENS6_IJNS7_ILi128EEENS7_ILi96EEENS7_ILi64EEEEEELi256ENS_6half_tEfNS_4arch4Sm90ELb0ELb0ELb0ELb0ELb0ELb0ELb0ELb1ELb0ELb1ELb0ELb0EEENS1_21CollectiveEpilogueFwdINS6_IJSA_NS7_ILi256EEESB_EEES9_SE_SG_Li256ELb0ELb1ELb0ELb0EEENS1_29StaticPersistentTileSchedulerILb0EEEEEEEEEvNT_6ParamsE,"",@"SHT_CUDA_INFO"
	.sectionflags	@""
	.align	4


	//----- nvinfo : EIATTR_CUDA_API_VERSION
	.align		4
        /*0000*/ 	.byte	0x04, 0x37
        /*0002*/ 	.short	(.L_120 - .L_119)
.L_119:
        /*0004*/ 	.word	0x00000082


	//----- nvinfo : EIATTR_KPARAM_INFO
	.align		4
.L_120:
        /*0008*/ 	.byte	0x04, 0x17
        /*000a*/ 	.short	(.L_122 - .L_121)
.L_121:
        /*000c*/ 	.word	0x00000000
        /*0010*/ 	.short	0x0000
        /*0012*/ 	.short	0x0000
        /*0014*/ 	.byte	0x00, 0xf0, 0x01, 0x28


	//----- nvinfo : EIATTR_SPARSE_MMA_MASK
	.align		4
.L_122:
        /*0018*/ 	.byte	0x03, 0x50
        /*001a*/ 	.short	0x0000


	//----- nvinfo : EIATTR_MAXREG_COUNT
	.align		4
        /*001c*/ 	.byte	0x03, 0x1b
        /*001e*/ 	.short	0x00a8


	//----- nvinfo : EIATTR_MERCURY_ISA_VERSION
	.align		4
        /*0020*/ 	.byte	0x03, 0x5f
        /*0022*/ 	.short	0x0101


	//----- nvinfo : EIATTR_VRC_CTA_INIT_COUNT
	.align		4
        /*0024*/ 	.byte	0x02, 0x4a
	.zero		1
	.zero		1


	//----- nvinfo : EIATTR_EXIT_INSTR_OFFSETS
	.align		4
        /*0028*/ 	.byte	0x04, 0x1c
        /*002a*/ 	.short	(.L_124 - .L_123)


	//   ....[0]....
.L_123:
        /*002c*/ 	.word	0x00000010


	//----- nvinfo : EIATTR_MAX_THREADS
	.align		4
.L_124:
        /*0030*/ 	.byte	0x04, 0x05
        /*0032*/ 	.short	(.L_126 - .L_125)
.L_125:
        /*0034*/ 	.word	0x00000180
        /*0038*/ 	.word	0x00000001
        /*003c*/ 	.word	0x00000001


	//----- nvinfo : EIATTR_CBANK_PARAM_SIZE
	.align		4
.L_126:
        /*0040*/ 	.byte	0x03, 0x19
        /*0042*/ 	.short	0x0a00


	//----- nvinfo : EIATTR_PARAM_CBANK
	.align		4
        /*0044*/ 	.byte	0x04, 0x0a
        /*0046*/ 	.short	(.L_128 - .L_127)
	.align		4
.L_127:
        /*0048*/ 	.word	index@(.nv.constant0._ZN7cutlass13device_kernelIN5flash11enable_sm90INS1_16FlashAttnFwdSm90INS1_25CollectiveMainloopFwdSm90ILi2EN4cute5tupleIJNS5_1CILi1EEES8_S8_EEENS6_IJNS7_ILi128EEENS7_ILi96EEENS7_ILi64EEEEEELi256ENS_6half_tEfNS_4arch4Sm90ELb0ELb0ELb0ELb0ELb0ELb0ELb0ELb1ELb0ELb1ELb0ELb0EEENS1_21CollectiveEpilogueFwdINS6_IJSA_NS7_ILi256EEESB_EEES9_SE_SG_Li256ELb0ELb1ELb0ELb0EEENS1_29StaticPersistentTileSchedulerILb0EEEEEEEEEvNT_6ParamsE)
        /*004c*/ 	.short	0x0380
        /*004e*/ 	.short	0x0a00


	//----- nvinfo : EIATTR_SW_WAR
	.align		4
.L_128:
        /*0050*/ 	.byte	0x04, 0x36
        /*0052*/ 	.short	(.L_130 - .L_129)
.L_129:
        /*0054*/ 	.word	0x00000008
.L_130:


//--------------------- .nv.info._ZN7cutlass13device_kernelIN5flash11enable_sm90INS1_16FlashAttnFwdSm90INS1_25CollectiveMainloopFwdSm90ILi2EN4cute5tupleIJNS5_1CILi1EEES8_S8_EEENS6_IJNS7_ILi128EEENS7_ILi96EEENS7_ILi64EEEEEELi256ENS_6half_tEfNS_4arch4Sm90ELb0ELb0ELb0ELb0ELb0ELb0ELb1ELb1ELb0ELb1ELb0ELb0EEENS1_21CollectiveEpilogueFwdINS6_IJSA_NS7_ILi256EEESB_EEES9_SE_SG_Li256ELb0ELb1ELb0ELb0EEENS1_29StaticPersistentTileSchedulerILb0EEEEEEEEEvNT_6ParamsE --------------------------
	.section	.nv.info._ZN7cutlass13device_kernelIN5flash11enable_sm90INS1_16FlashAttnFwdSm90INS1_25CollectiveMainloopFwdSm90ILi2EN4cute5tupleIJNS5_1CILi1EEES8_S8_EEENS6_IJNS7_ILi128EEENS7_ILi96EEENS7_ILi64EEEEEELi256ENS_6half_tEfNS_4arch4Sm90ELb0ELb0ELb0ELb0ELb0ELb0ELb1ELb1ELb0ELb1ELb0ELb0EEENS1_21CollectiveEpilogueFwdINS6_IJSA_NS7_ILi256EEESB_EEES9_SE_SG_Li256ELb0ELb1ELb0ELb0EEENS1_29StaticPersistentTileSchedulerILb0EEEEEEEEEvNT_6ParamsE,"",@"SHT_CUDA_INFO"
	.sectionflags	@""
	.align	4


	//----- nvinfo : EIATTR_CUDA_API_VERSION
	.align		4
        /*0000*/ 	.byte	0x04, 0x37
        /*0002*/ 	.short	(.L_132 - .L_131)
.L_131:
        /*0004*/ 	.word	0x00000082


	//----- nvinfo : EIATTR_KPARAM_INFO
	.align		4
.L_132:
        /*0008*/ 	.byte	0x04, 0x17
        /*000a*/ 	.short	(.L_134 - .L_133)
.L_133:
        /*000c*/ 	.word	0x00000000
        /*0010*/ 	.short	0x0000
        /*0012*/ 	.short	0x0000
        /*0014*/ 	.byte	0x00, 0xf0, 0x01, 0x2c


	//----- nvinfo : EIATTR_SPARSE_MMA_MASK
	.align		4
.L_134:
        /*0018*/ 	.byte	0x03, 0x50
        /*001a*/ 	.short	0x0000


	//----- nvinfo : EIATTR_MAXREG_COUNT
	.align		4
        /*001c*/ 	.byte	0x03, 0x1b
        /*001e*/ 	.short	0x00a8


	//----- nvinfo : EIATTR_MERCURY_ISA_VERSION
	.align		4
        /*0020*/ 	.byte	0x03, 0x5f
        /*0022*/ 	.short	0x0101


	//----- nvinfo : EIATTR_VRC_CTA_INIT_COUNT
	.align		4
        /*0024*/ 	.byte	0x02, 0x4a
	.zero		1
	.zero		1


	//----- nvinfo : EIATTR_EXIT_INSTR_OFFSETS
	.align		4
        /*0028*/ 	.byte	0x04, 0x1c
        /*002a*/ 	.short	(.L_136 - .L_135)


	//   ....[0]....
.L_135:
        /*002c*/ 	.word	0x00000010


	//----- nvinfo : EIATTR_MAX_THREADS
	.align		4
.L_136:
        /*0030*/ 	.byte	0x04, 0x05
        /*0032*/ 	.short	(.L_138 - .L_137)
.L_137:
        /*0034*/ 	.word	0x00000180
        /*0038*/ 	.word	0x00000001
        /*003c*/ 	.word	0x00000001


	//----- nvinfo : EIATTR_CBANK_PARAM_SIZE
	.align		4
.L_138:
        /*0040*/ 	.byte	0x03, 0x19
        /*0042*/ 	.short	0x0b00


	//----- nvinfo : EIATTR_PARAM_CBANK
	.align		4
        /*0044*/ 	.byte	0x04, 0x0a
        /*0046*/ 	.short	(.L_140 - .L_139)
	.align		4
.L_139:
        /*0048*/ 	.word	index@(.nv.constant0._ZN7cutlass13device_kernelIN5flash11enable_sm90INS1_16FlashAttnFwdSm90INS1_25CollectiveMainloopFwdSm90ILi2EN4cute5tupleIJNS5_1CILi1EEES8_S8_EEENS6_IJNS7_ILi128EEENS7_ILi96EEENS7_ILi64EEEEEELi256ENS_6half_tEfNS_4arch4Sm90ELb0ELb0ELb0ELb0ELb0ELb0ELb1ELb1ELb0ELb1ELb0ELb0EEENS1_21CollectiveEpilogueFwdINS6_IJSA_NS7_ILi256EEESB_EEES9_SE_SG_Li256ELb0ELb1ELb0ELb0EEENS1_29StaticPersistentTileSchedulerILb0EEEEEEEEEvNT_6ParamsE)
        /*004c*/ 	.short	0x0380
        /*004e*/ 	.short	0x0b00


	//----- nvinfo : EIATTR_SW_WAR
	.align		4
.L_140:
        /*0050*/ 	.byte	0x04, 0x36
        /*0052*/ 	.short	(.L_142 - .L_141)
.L_141:
        /*0054*/ 	.word	0x00000008
.L_142:


//--------------------- .nv.info._ZN7cutlass13device_kernelIN5flash11enable_sm90INS1_16FlashAttnFwdSm90INS1_25CollectiveMainloopFwdSm90ILi2EN4cute5tupleIJNS5_1CILi1EEES8_S8_EEENS6_IJNS7_ILi128EEENS7_ILi96EEENS7_ILi64EEEEEELi256ENS_6half_tEfNS_4arch4Sm90ELb0ELb0ELb0ELb1ELb0ELb0ELb0ELb1ELb0ELb1ELb0ELb0EEENS1_21CollectiveEpilogueFwdINS6_IJSA_NS7_ILi256EEESB_EEES9_SE_SG_Li256ELb1ELb1ELb0ELb0EEENS1_36VarlenDynamicPersistentTileSchedulerILi128ELi96ELi256ELi128ELb0ELb1ELb1ELb0ELb1ELb1EEEEEEEEEvNT_6ParamsE --------------------------
	.section	.nv.info._ZN7cutlass13device_kernelIN5flash11enable_sm90INS1_16FlashAttnFwdSm90INS1_25CollectiveMainloopFwdSm90ILi2EN4cute5tupleIJNS5_1CILi1EEES8_S8_EEENS6_IJNS7_ILi128EEENS7_ILi96EEENS7_ILi64EEEEEELi256ENS_6half_tEfNS_4arch4Sm90ELb0ELb0ELb0ELb1ELb0ELb0ELb0ELb1ELb0ELb1ELb0ELb0EEENS1_21CollectiveEpilogueFwdINS6_IJSA_NS7_ILi256EEESB_EEES9_SE_SG_Li256ELb1ELb1ELb0ELb0EEENS1_36VarlenDynamicPersistentTileSchedulerILi128ELi96ELi256ELi128ELb0ELb1ELb1ELb0ELb1ELb1EEEEEEEEEvNT_6ParamsE,"",@"SHT_CUDA_INFO"
	.sectionflags	@""
	.align	4


	//----- nvinfo : EIATTR_CUDA_API_VERSION
	.align		4
        /*0000*/ 	.byte	0x04, 0x37
        /*0002*/ 	.short	(.L_144 - .L_143)
.L_143:
        /*0004*/ 	.word	0x00000082


	//----- nvinfo : EIATTR_KPARAM_INFO
	.align		4
.L_144:
        /*0008*/ 	.byte	0x04, 0x17
        /*000a*/ 	.short	(.L_146 - .L_145)
.L_145:
        /*000c*/ 	.word	0x00000000
        /*0010*/ 	.short	0x0000
        /*0012*/ 	.short	0x0000
        /*0014*/ 	.byte	0x00, 0xf0, 0x01, 0x2a


	//----- nvinfo : EIATTR_SPARSE_MMA_MASK
	.align		4
.L_146:
        /*0018*/ 	.byte	0x03, 0x50
        /*001a*/ 	.short	0x0000


	//----- nvinfo : EIATTR_MAXREG_COUNT
	.align		4
        /*001c*/ 	.byte	0x03, 0x1b
        /*001e*/ 	.short	0x00a8


	//----- nvinfo : EIATTR_MERCURY_ISA_VERSION
	.align		4
        /*0020*/ 	.byte	0x03, 0x5f
        /*0022*/ 	.short	0x0101


	//----- nvinfo : EIATTR_VRC_CTA_INIT_COUNT
	.align		4
        /*0024*/ 	.byte	0x02, 0x4a
	.zero		1
	.zero		1


	//----- nvinfo : EIATTR_EXIT_INSTR_OFFSETS
	.align		4
        /*0028*/ 	.byte	0x04, 0x1c
        /*002a*/ 	.short	(.L_148 - .L_147)


	//   ....[0]....
.L_147:
        /*002c*/ 	.word	0x00000010


	//----- nvinfo : EIATTR_MAX_THREADS
	.align		4
.L_148:
        /*0030*/ 	.byte	0x04, 0x05
        /*0032*/ 	.short	(.L_150 - .L_149)
.L_149:
        /*0034*/ 	.word	0x00000180
        /*0038*/ 	.word	0x00000001
        /*003c*/ 	.word	0x00000001


	//----- nvinfo : EIATTR_CBANK_PARAM_SIZE
	.align		4
.L_150:
        /*0040*/ 	.byte	0x03, 0x19
        /*0042*/ 	.short	0x0a80


	//----- nvinfo : EIATTR_PARAM_CBANK
	.align		4
        /*0044*/ 	.byte	0x04, 0x0a
        /*0046*/ 	.short	(.L_152 - .L_151)
	.align		4
.L_151:
        /*0048*/ 	.word	index@(.nv.constant0._ZN7cutlass13device_kernelIN5flash11enable_sm90INS1_16FlashAttnFwdSm90INS1_25CollectiveMainloopFwdSm90ILi2EN4cute5tupleIJNS5_1CILi1EEES8_S8_EEENS6_IJNS7_ILi128EEENS7_ILi96EEENS7_ILi64EEEEEELi256ENS_6half_tEfNS_4arch4Sm90ELb0ELb0ELb0ELb1ELb0ELb0ELb0ELb1ELb0ELb1ELb0ELb0EEENS1_21CollectiveEpilogueFwdINS6_IJSA_NS7_ILi256EEESB_EEES9_SE_SG_Li256ELb1ELb1ELb0ELb0EEENS1_36VarlenDynamicPersistentTileSchedulerILi128ELi96ELi256ELi128ELb0ELb1ELb1ELb0ELb1ELb1EEEEEEEEEvNT_6ParamsE)
        /*004c*/ 	.short	0x0380
        /*004e*/ 	.short	0x0a80


	//----- nvinfo : EIATTR_SW_WAR
	.align		4
.L_152:
        /*0050*/ 	.byte	0x04, 0x36
        /*0052*/ 	.short	(.L_154 - .L_153)
.L_153:
        /*0054*/ 	.word	0x00000008
.L_154:


//--------------------- .nv.info._ZN7cutlass13device_kernelIN5flash11enable_sm90INS1_16FlashAttnFwdSm90INS1_25CollectiveMainloopFwdSm90ILi2EN4cute5tupleIJNS5_1CILi1EEES8_S8_EEENS6_IJNS7_ILi128EEENS7_ILi96EEENS7_ILi64EEEEEELi256ENS_6half_tEfNS_4arch4Sm90ELb0ELb0ELb0ELb1ELb0ELb1ELb0ELb1ELb0ELb1ELb0ELb0EEENS1_21CollectiveEpilogueFwdINS6_IJSA_NS7_ILi256EEESB_EEES9_SE_SG_Li256ELb1ELb1ELb0ELb0EEENS1_36VarlenDynamicPersistentTileSchedulerILi128ELi96ELi256ELi128ELb0ELb1ELb1ELb0ELb1ELb1EEEEEEEEEvNT_6ParamsE --------------------------
	.section	.nv.info._ZN7cutlass13device_kernelIN5flash11enable_sm90INS1_16FlashAttnFwdSm90INS1_25CollectiveMainloopFwdSm90ILi2EN4cute5tupleIJNS5_1CILi1EEES8_S8_EEENS6_IJNS7_ILi128EEENS7_ILi96EEENS7_ILi64EEEEEELi256ENS_6half_tEfNS_4arch4Sm90ELb0ELb0ELb0ELb1ELb0ELb1ELb0ELb1ELb0ELb1ELb0ELb0EEENS1_21CollectiveEpilogueFwdINS6_IJSA_NS7_ILi256EEESB_EEES9_SE_SG_Li256ELb1ELb1ELb0ELb0EEENS1_36VarlenDynamicPersistentTileSchedulerILi128ELi96ELi256ELi128ELb0ELb1ELb1ELb0ELb1ELb1EEEEEEEEEvNT_6ParamsE,"",@"SHT_CUDA_INFO"
	.sectionflags	@""
	.align	4


	//----- nvinfo : EIATTR_CUDA_API_VERSION
	.align		4
        /*0000*/ 	.byte	0x04, 0x37
        /*0002*/ 	.short	(.L_156 - .L_155)
.L_155:
        /*0004*/ 	.word	0x00000082


	//----- nvinfo : EIATTR_KPARAM_INFO
	.align		4
.L_156:
        /*0008*/ 	.byte	0x04, 0x17
        /*000a*/ 	.short	(.L_158 - .L_157)
.L_157:
        /*000c*/ 	.word	0x00000000
        /*0010*/ 	.short	0x0000
        /*0012*/ 	.short	0x0000
        /*0014*/ 	.byte	0x00, 0xf0, 0x01, 0x2a


	//----- nvinfo : EIATTR_SPARSE_MMA_MASK
	.align		4
.L_158:
        /*0018*/ 	.byte	0x03, 0x50
        /*001a*/ 	.short	0x0000


	//----- nvinfo : EIATTR_MAXREG_COUNT
	.align		4
        /*001c*/ 	.byte	0x03, 0x1b
        /*001e*/ 	.short	0x00a8


	//----- nvinfo : EIATTR_MERCURY_ISA_VERSION
	.align		4
        /*0020*/ 	.byte	0x03, 0x5f
        /*0022*/ 	.short	0x0101


	//----- nvinfo : EIATTR_VRC_CTA_INIT_COUNT
	.align		4
        /*0024*/ 	.byte	0x02, 0x4a
	.zero		1
	.zero		1


	//----- nvinfo : EIATTR_EXIT_INSTR_OFFSETS
	.align		4
        /*0028*/ 	.byte	0x04, 0x1c
        /*002a*/ 	.short	(.L_160 - .L_159)


	//   ....[0]....
.L_159:
        /*002c*/ 	.word	0x00000010


	//----- nvinfo : EIATTR_MAX_THREADS
	.align		4
.L_160:
        /*0030*/ 	.byte	0x04, 0x05
        /*0032*/ 	.short	(.L_162 - .L_161)
.L_161:
        /*0034*/ 	.word	0x00000180
        /*0038*/ 	.word	0x00000001
        /*003c*/ 	.word	0x00000001


	//----- nvinfo : EIATTR_CBANK_PARAM_SIZE
	.align		4
.L_162:
        /*0040*/ 	.byte	0x03, 0x19
        /*0042*/ 	.short	0x0a80


	//----- nvinfo : EIATTR_PARAM_CBANK
	.align		4
        /*0044*/ 	.byte	0x04, 0x0a
        /*0046*/ 	.short	(.L_164 - .L_163)
	.align		4
.L_163:
        /*0048*/ 	.word	index@(.nv.constant0._ZN7cutlass13device_kernelIN5flash11enable_sm90INS1_16FlashAttnFwdSm90INS1_25CollectiveMainloopFwdSm90ILi2EN4cute5tupleIJNS5_1CILi1EEES8_S8_EEENS6_IJNS7_ILi128EEENS7_ILi96EEENS7_ILi64EEEEEELi256ENS_6half_tEfNS_4arch4Sm90ELb0ELb0ELb0ELb1ELb0ELb1ELb0ELb1ELb0ELb1ELb0ELb0EEENS1_21CollectiveEpilogueFwdINS6_IJSA_NS7_ILi256EEESB_EEES9_SE_SG_Li256ELb1ELb1ELb0ELb0EEENS1_36VarlenDynamicPersistentTileSchedulerILi128ELi96ELi256ELi128ELb0ELb1ELb1ELb0ELb1ELb1EEEEEEEEEvNT_6ParamsE)
        /*004c*/ 	.short	0x0380
        /*004e*/ 	.short	0x0a80


	//----- nvinfo : EIATTR_SW_WAR
	.align		4
.L_164:
        /*0050*/ 	.byte	0x04, 0x36
        /*0052*/ 	.short	(.L_166 - .L_165)
.L_165:
        /*0054*/ 	.word	0x00000008
.L_166:


//--------------------- .nv.info._ZN7cutlass13device_kernelIN5flash11enable_sm90INS1_16FlashAttnFwdSm90INS1_25CollectiveMainloopFwdSm90ILi2EN4cute5tupleIJNS5_1CILi1EEES8_S8_EEENS6_IJNS7_ILi128EEENS7_ILi96EEENS7_ILi64EEEEEELi256ENS_6half_tEfNS_4arch4Sm90ELb0ELb0ELb0ELb1ELb0ELb0ELb1ELb1ELb0ELb1ELb0ELb0EEENS1_21CollectiveEpilogueFwdINS6_IJSA_NS7_ILi256EEESB_EEES9_SE_SG_Li256ELb1ELb1ELb0ELb0EEENS1_36VarlenDynamicPersistentTileSchedulerILi128ELi96ELi256ELi128ELb0ELb1ELb1ELb0ELb1ELb1EEEEEEEEEvNT_6ParamsE --------------------------
	.section	.nv.info._ZN7cutlass13device_kernelIN5flash11enable_sm90INS1_16FlashAttnFwdSm90INS1_25CollectiveMainloopFwdSm90ILi2EN4cute5tupleIJNS5_1CILi1EEES8_S8_EEENS6_IJNS7_ILi128EEENS7_ILi96EEENS7_ILi64EEEEEELi256ENS_6half_tEfNS_4arch4Sm90ELb0ELb0ELb0ELb1ELb0ELb0ELb1ELb1ELb0ELb1ELb0ELb0EEENS1_21CollectiveEpilogueFwdINS6_IJSA_NS7_ILi256EEESB_EEES9_SE_SG_Li256ELb1ELb1ELb0ELb0EEENS1_36VarlenDynamicPersistentTileSchedulerILi128ELi96ELi256ELi128ELb0ELb1ELb1ELb0ELb1ELb1EEEEEEEEEvNT_6ParamsE,"",@"SHT_CUDA_INFO"
	.sectionflags	@""
	.align	4


	//----- nvinfo : EIATTR_CUDA_API_VERSION
	.align		4
        /*0000*/ 	.byte	0x04, 0x37
        /*0002*/ 	.short	(.L_168 - .L_167)
.L_167:
        /*0004*/ 	.word	0x00000082


	//----- nvinfo : EIATTR_KPARAM_INFO
	.align		4
.L_168:
        /*0008*/ 	.byte	0x04, 0x17
        /*000a*/ 	.short	(.L_170 - .L_169)
.L_169:
        /*000c*/ 	.word	0x00000000
        /*0010*/ 	.short	0x0000
        /*0012*/ 	.short	0x0000
        /*0014*/ 	.byte	0x00, 0xf0, 0x01, 0x2e


	//----- nvinfo : EIATTR_SPARSE_MMA_MASK
	.align		4
.L_170:
        /*0018*/ 	.byte	0x03, 0x50
        /*001a*/ 	.short	0x0000


	//----- nvinfo : EIATTR_MAXREG_COUNT
	.align		4
        /*001c*/ 	.byte	0x03, 0x1b
        /*001e*/ 	.short	0x00a8


	//----- nvinfo : EIATTR_MERCURY_ISA_VERSION
	.align		4
        /*0020*/ 	.byte	0x03, 0x5f
        /*0022*/ 	.short	0x0101


	//----- nvinfo : EIATTR_VRC_CTA_INIT_COUNT
	.align		4
        /*0024*/ 	.byte	0x02, 0x4a
	.zero		1
	.zero		1


	//----- nvinfo : EIATTR_EXIT_INSTR_OFFSETS
	.align		4
        /*0028*/ 	.byte	0x04, 0x1c
        /*002a*/ 	.short	(.L_172 - .L_171)


	//   ....[0]....
.L_171:
        /*002c*/ 	.word	0x00000010


	//----- nvinfo : EIATTR_MAX_THREADS
	.align		4
.L_172:
        /*0030*/ 	.byte	0x04, 0x05
        /*0032*/ 	.short	(.L_174 - .L_173)
.L_173:
        /*0034*/ 	.word	0x00000180
        /*0038*/ 	.word	0x00000001
        /*003c*/ 	.word	0x00000001


	//----- nvinfo : EIATTR_CBANK_PARAM_SIZE
	.align		4
.L_174:
        /*0040*/ 	.byte	0x03, 0x19
        /*0042*/ 	.short	0x0b80


	//----- nvinfo : EIATTR_PARAM_CBANK
	.align		4
        /*0044*/ 	.byte	0x04, 0x0a
        /*0046*/ 	.short	(.L_176 - .L_175)
	.align		4
.L_175:
        /*0048*/ 	.word	index@(.nv.constant0._ZN7cutlass13device_kernelIN5flash11enable_sm90INS1_16FlashAttnFwdSm90INS1_25CollectiveMainloopFwdSm90ILi2EN4cute5tupleIJNS5_1CILi1EEES8_S8_EEENS6_IJNS7_ILi128EEENS7_ILi96EEENS7_ILi64EEEEEELi256ENS_6half_tEfNS_4arch4Sm90ELb0ELb0ELb0ELb1ELb0ELb0ELb1ELb1ELb0ELb1ELb0ELb0EEENS1_21CollectiveEpilogueFwdINS6_IJSA_NS7_ILi256EEESB_EEES9_SE_SG_Li256ELb1ELb1ELb0ELb0EEENS1_36VarlenDynamicPersistentTileSchedulerILi128ELi96ELi256ELi128ELb0ELb1ELb1ELb0ELb1ELb1EEEEEEEEEvNT_6ParamsE)
        /*004c*/ 	.short	0x0380
        /*004e*/ 	.short	0x0b80


	//----- nvinfo : EIATTR_SW_WAR
	.align		4
.L_176:
        /*0050*/ 	.byte	0x04, 0x36
        /*0052*/ 	.short	(.L_178 - .L_177)
.L_177:
        /*0054*/ 	.word	0x00000008
.L_178:


//--------------------- .nv.info._ZN7cutlass13device_kernelIN5flash11enable_sm90INS1_16FlashAttnFwdSm90INS1_25CollectiveMainloopFwdSm90ILi2EN4cute5tupleIJNS5_1CILi1EEES8_S8_EEENS6_IJNS7_ILi128EEENS7_ILi96EEENS7_ILi64EEEEEELi256ENS_6half_tEfNS_4arch4Sm90ELb0ELb0ELb0ELb1ELb0ELb1ELb1ELb1ELb0ELb1ELb0ELb0EEENS1_21CollectiveEpilogueFwdINS6_IJSA_NS7_ILi256EEESB_EEES9_SE_SG_Li256ELb1ELb1ELb0ELb0EEENS1_36VarlenDynamicPersistentTileSchedulerILi128ELi96ELi256ELi128ELb0ELb1ELb1ELb0ELb1ELb1EEEEEEEEEvNT_6ParamsE --------------------------
	.section	.nv.info._ZN7cutlass13device_kernelIN5flash11enable_sm90INS1_16FlashAttnFwdSm90INS1_25CollectiveMainloopFwdSm90ILi2EN4cute5tupleIJNS5_1CILi1EEES8_S8_EEENS6_IJNS7_ILi128EEENS7_ILi96EEENS7_ILi64EEEEEELi256ENS_6half_tEfNS_4arch4Sm90ELb0ELb0ELb0ELb1ELb0ELb1ELb1ELb1ELb0ELb1ELb0ELb0EEENS1_21CollectiveEpilogueFwdINS6_IJSA_NS7_ILi256EEESB_EEES9_SE_SG_Li256ELb1ELb1ELb0ELb0EEENS1_36VarlenDynamicPersistentTileSchedulerILi128ELi96ELi256ELi128ELb0ELb1ELb1ELb0ELb1ELb1EEEEEEEEEvNT_6ParamsE,"",@"SHT_CUDA_INFO"
	.sectionflags	@""
	.align	4


	//----- nvinfo : EIATTR_CUDA_API_VERSION
	.align		4
        /*0000*/ 	.byte	0x04, 0x37
        /*0002*/ 	.short	(.L_180 - .L_179)
.L_179:
        /*0004*/ 	.word	0x00000082


	//----- nvinfo : EIATTR_KPARAM_INFO
	.align		4
.L_180:
        /*0008*/ 	.byte	0x04, 0x17
        /*000a*/ 	.short	(.L_182 - .L_181)
.L_181:
        /*000c*/ 	.word	0x00000000
        /*0010*/ 	.short	0x0000
        /*0012*/ 	.short	0x0000
        /*0014*/ 	.byte	0x00, 0xf0, 0x01, 0x2e


	//----- nvinfo : EIATTR_SPARSE_MMA_MASK
	.align		4
.L_182:
        /*0018*/ 	.byte	0x03, 0x50
        /*001a*/ 	.short	0x0000


	//----- nvinfo : EIATTR_MAXREG_COUNT
	.align		4
        /*001c*/ 	.byte	0x03, 0x1b
        /*001e*/ 	.short	0x00a8


	//----- nvinfo : EIATTR_MERCURY_ISA_VERSION
	.align		4
        /*0020*/ 	.byte	0x03, 0x5f
        /*0022*/ 	.short	0x0101


	//----- nvinfo : EIATTR_VRC_CTA_INIT_COUNT
	.align		4
        /*0024*/ 	.byte	0x02, 0x4a
	.zero		1
	.zero		1


	//----- nvinfo : EIATTR_EXIT_INSTR_OFFSETS
	.align		4
        /*0028*/ 	.byte	0x04, 0x1c
        /*002a*/ 	.short	(.L_184 - .L_183)


	//   ....[0]....
.L_183:
        /*002c*/ 	.word	0x00000010


	//----- nvinfo : EIATTR_MAX_THREADS
	.align		4
.L_184:
        /*0030*/ 	.byte	0x04, 0x05
        /*0032*/ 	.short	(.L_186 - .L_185)
.L_185:
        /*0034*/ 	.word	0x00000180
        /*0038*/ 	.word	0x00000001
        /*003c*/ 	.word	0x00000001


	//----- nvinfo : EIATTR_CBANK_PARAM_SIZE
	.align		4
.L_186:
        /*0040*/ 	.byte	0x03, 0x19
        /*0042*/ 	.short	0x0b80


	//----- nvinfo : EIATTR_PARAM_CBANK
	.align		4
        /*0044*/ 	.byte	0x04, 0x0a
        /*0046*/ 	.short	(.L_188 - .L_187)
	.align		4
.L_187:
        /*0048*/ 	.word	index@(.nv.constant0._ZN7cutlass13device_kernelIN5flash11enable_sm90INS1_16FlashAttnFwdSm90INS1_25CollectiveMainloopFwdSm90ILi2EN4cute5tupleIJNS5_1CILi1EEES8_S8_EEENS6_IJNS7_ILi128EEENS7_ILi96EEENS7_ILi64EEEEEELi256ENS_6half_tEfNS_4arch4Sm90ELb0ELb0ELb0ELb1ELb0ELb1ELb1ELb1ELb0ELb1ELb0ELb0EEENS1_21CollectiveEpilogueFwdINS6_IJSA_NS7_ILi256EEESB_EEES9_SE_SG_Li256ELb1ELb1ELb0ELb0EEENS1_36VarlenDynamicPersistentTileSchedulerILi128ELi96ELi256ELi128ELb0ELb1ELb1ELb0ELb1ELb1EEEEEEEEEvNT_6ParamsE)
        /*004c*/ 	.short	0x0380
        /*004e*/ 	.short	0x0b80


	//----- nvinfo : EIATTR_SW_WAR
	.align		4
.L_188:
        /*0050*/ 	.byte	0x04, 0x36
        /*0052*/ 	.short	(.L_190 - .L_189)
.L_189:
        /*0054*/ 	.word	0x00000008
.L_190:


//--------------------- .nv.info._ZN7cutlass13device_kernelIN5flash11enable_sm90INS1_16FlashAttnFwdSm90INS1_25CollectiveMainloopFwdSm90ILi2EN4cute5tupleIJNS5_1CILi1EEES8_S8_EEENS6_IJNS7_ILi128EEENS7_ILi96EEENS7_ILi64EEEEEELi256ENS_6half_tEfNS_4arch4Sm90ELb0ELb1ELb0ELb0ELb0ELb0ELb0ELb1ELb0ELb1ELb0ELb0EEENS1_21CollectiveEpilogueFwdINS6_IJSA_NS7_ILi256EEESB_EEES9_SE_SG_Li256ELb0ELb1ELb0ELb0EEENS1_30DynamicPersistentTileSchedulerILi256ELi128ELb0ELb1ELb1EEEEEEEEEvNT_6ParamsE --------------------------
	.section	.nv.info._ZN7cutlass13device_kernelIN5flash11enable_sm90INS1_16FlashAttnFwdSm90INS1_25CollectiveMainloopFwdSm90ILi2EN4cute5tupleIJNS5_1CILi1EEES8_S8_EEENS6_IJNS7_ILi128EEENS7_ILi96EEENS7_ILi64EEEEEELi256ENS_6half_tEfNS_4arch4Sm90ELb0ELb1ELb0ELb0ELb0ELb0ELb0ELb1ELb0ELb1ELb0ELb0EEENS1_21CollectiveEpilogueFwdINS6_IJSA_NS7_ILi256EEESB_EEES9_SE_SG_Li256ELb0ELb1ELb0ELb0EEENS1_30DynamicPersistentTileSchedulerILi256ELi128ELb0ELb1ELb1EEEEEEEEEvNT_6ParamsE,"",@"SHT_CUDA_INFO"
	.sectionflags	@""
	.align	4


	//----- nvinfo : EIATTR_CUDA_API_VERSION
	.align		4
        /*0000*/ 	.byte	0x04, 0x37
        /*0002*/ 	.short	(.L_192 - .L_191)
.L_191:
        /*0004*/ 	.word	0x00000082


	//----- nvinfo : EIATTR_KPARAM_INFO
	.align		4
.L_192:
        /*0008*/ 	.byte	0x04, 0x17
        /*000a*/ 	.short	(.L_194 - .L_193)
.L_193:
        /*000c*/ 	.word	0x00000000
        /*0010*/ 	.short	0x0000
        /*0012*/ 	.short	0x0000
        /*0014*/ 	.byte	0x00, 0xf0, 0x01, 0x2a


	//----- nvinfo : EIATTR_SPARSE_MMA_MASK
	.align		4
.L_194:
        /*0018*/ 	.byte	0x03, 0x50
        /*001a*/ 	.short	0x0000


	//----- nvinfo : EIATTR_MAXREG_COUNT
	.align		4
        /*001c*/ 	.byte	0x03, 0x1b
        /*001e*/ 	.short	0x00a8


	//----- nvinfo : EIATTR_MERCURY_ISA_VERSION
	.align		4
        /*0020*/ 	.byte	0x03, 0x5f
        /*0022*/ 	.short	0x0101


	//----- nvinfo : EIATTR_VRC_CTA_INIT_COUNT
	.align		4
        /*0024*/ 	.byte	0x02, 0x4a
	.zero		1
	.zero		1


	//----- nvinfo : EIATTR_EXIT_INSTR_OFFSETS
	.align		4
        /*0028*/ 	.byte	0x04, 0x1c
        /*002a*/ 	.short	(.L_196 - .L_195)


	//   ....[0]....
.L_195:
        /*002c*/ 	.word	0x00000010


	//----- nvinfo : EIATTR_MAX_THREADS
	.align		4
.L_196:
        /*0030*/ 	.byte	0x04, 0x05
        /*0032*/ 	.short	(.L_198 - .L_197)
.L_197:
        /*0034*/ 	.word	0x00000180
        /*0038*/ 	.word	0x00000001
        /*003c*/ 	.word	0x00000001


	//----- nvinfo : EIATTR_CBANK_PARAM_SIZE
	.align		4
.L_198:
        /*0040*/ 	.byte	0x03, 0x19
        /*0042*/ 	.short	0x0a80


	//----- nvinfo : EIATTR_PARAM_CBANK
	.align		4
        /*0044*/ 	.byte	0x04, 0x0a
        /*0046*/ 	.short	(.L_200 - .L_199)
	.align		4
.L_199:
        /*0048*/ 	.word	index@(.nv.constant0._ZN7cutlass13device_kernelIN5flash11enable_sm90INS1_16FlashAttnFwdSm90INS1_25CollectiveMainloopFwdSm90ILi2EN4cute5tupleIJNS5_1CILi1EEES8_S8_EEENS6_IJNS7_ILi128EEENS7_ILi96EEENS7_ILi64EEEEEELi256ENS_6half_tEfNS_4arch4Sm90ELb0ELb1ELb0ELb0ELb0ELb0ELb0ELb1ELb0ELb1ELb0ELb0EEENS1_21CollectiveEpilogueFwdINS6_IJSA_NS7_ILi256EEESB_EEES9_SE_SG_Li256ELb0ELb1ELb0ELb0EEENS1_30DynamicPersistentTileSchedulerILi256ELi128ELb0ELb1ELb1EEEEEEEEEvNT_6ParamsE)
        /*004c*/ 	.short	0x0380
        /*004e*/ 	.short	0x0a80


	//----- nvinfo : EIATTR_SW_WAR
	.align		4
.L_200:
        /*0050*/ 	.byte	0x04, 0x36
        /*0052*/ 	.short	(.L_202 - .L_201)
.L_201:
        /*0054*/ 	.word	0x00000008
.L_202:


//--------------------- .nv.info._ZN7cutlass13device_kernelIN5flash11enable_sm90INS1_16FlashAttnFwdSm90INS1_25CollectiveMainloopFwdSm90ILi2EN4cute5tupleIJNS5_1CILi1EEES8_S8_EEENS6_IJNS7_ILi128EEENS7_ILi96EEENS7_ILi64EEEEEELi256ENS_6half_tEfNS_4arch4Sm90ELb0ELb1ELb0ELb0ELb0ELb0ELb1ELb1ELb0ELb1ELb0ELb0EEENS1_21CollectiveEpilogueFwdINS6_IJSA_NS7_ILi256EEESB_EEES9_SE_SG_Li256ELb0ELb1ELb0ELb0EEENS1_30DynamicPersistentTileSchedulerILi256ELi128ELb0ELb1ELb1EEEEEEEEEvNT_6ParamsE --------------------------
	.section	.nv.info._ZN7cutlass13device_kernelIN5flash11enable_sm90INS1_16FlashAttnFwdSm90INS1_25CollectiveMainloopFwdSm90ILi2EN4cute5tupleIJNS5_1CILi1EEES8_S8_EEENS6_IJNS7_ILi128EEENS7_ILi96EEENS7_ILi64EEEEEELi256ENS_6half_tEfNS_4arch4Sm90ELb0ELb1ELb0ELb0ELb0ELb0ELb1ELb1ELb0ELb1ELb0ELb0EEENS1_21CollectiveEpilogueFwdINS6_IJSA_NS7_ILi256EEESB_EEES9_SE_SG_Li256ELb0ELb1ELb0ELb0EEENS1_30DynamicPersistentTileSchedulerILi256ELi128ELb0ELb1ELb1EEEEEEEEEvNT_6ParamsE,"",@"SHT_CUDA_INFO"
	.sectionflags	@""
	.align	4


	//----- nvinfo : EIATTR_CUDA_API_VERSION
	.align		4
        /*0000*/ 	.byte	0x04, 0x37
        /*0002*/ 	.short	(.L_204 - .L_203)
.L_203:
        /*0004*/ 	.word	0x00000082


	//----- nvinfo : EIATTR_KPARAM_INFO
	.align		4
.L_204:
        /*0008*/ 	.byte	0x04, 0x17
        /*000a*/ 	.short	(.L_206 - .L_205)
.L_205:
        /*000c*/ 	.word	0x00000000
        /*0010*/ 	.short	0x0000
        /*0012*/ 	.short	0x0000
        /*0014*/ 	.byte	0x00, 0xf0, 0x01, 0x2e


	//----- nvinfo : EIATTR_SPARSE_MMA_MASK
	.align		4
.L_206:
        /*0018*/ 	.byte	0x03, 0x50
        /*001a*/ 	.short	0x0000


	//----- nvinfo : EIATTR_MAXREG_COUNT
	.align		4
        /*001c*/ 	.byte	0x03, 0x1b
        /*001e*/ 	.short	0x00a8


	//----- nvinfo : EIATTR_MERCURY_ISA_VERSION
	.align		4
        /*0020*/ 	.byte	0x03, 0x5f
        /*0022*/ 	.short	0x0101


	//----- nvinfo : EIATTR_VRC_CTA_INIT_COUNT
	.align		4
        /*0024*/ 	.byte	0x02, 0x4a
	.zero		1
	.zero		1


	//----- nvinfo : EIATTR_EXIT_INSTR_OFFSETS
	.align		4
        /*0028*/ 	.byte	0x04, 0x1c
        /*002a*/ 	.short	(.L_208 - .L_207)


	//   ....[0]....
.L_207:
        /*002c*/ 	.word	0x00000010


	//----- nvinfo : EIATTR_MAX_THREADS
	.align		4
.L_208:
        /*0030*/ 	.byte	0x04, 0x05
        /*0032*/ 	.short	(.L_210 - .L_209)
.L_209:
        /*0034*/ 	.word	0x00000180
        /*0038*/ 	.word	0x00000001
        /*003c*/ 	.word	0x00000001


	//----- nvinfo : EIATTR_CBANK_PARAM_SIZE
	.align		4
.L_210:
        /*0040*/ 	.byte	0x03, 0x19
        /*0042*/ 	.short	0x0b80


	//----- nvinfo : EIATTR_PARAM_CBANK
	.align		4
        /*0044*/ 	.byte	0x04, 0x0a
        /*0046*/ 	.short	(.L_212 - .L_211)
	.align		4
.L_211:
        /*0048*/ 	.word	index@(.nv.constant0._ZN7cutlass13device_kernelIN5flash11enable_sm90INS1_16FlashAttnFwdSm90INS1_25CollectiveMainloopFwdSm90ILi2EN4cute5tupleIJNS5_1CILi1EEES8_S8_EEENS6_IJNS7_ILi128EEENS7_ILi96EEENS7_ILi64EEEEEELi256ENS_6half_tEfNS_4arch4Sm90ELb0ELb1ELb0ELb0ELb0ELb0ELb1ELb1ELb0ELb1ELb0ELb0EEENS1_21CollectiveEpilogueFwdINS6_IJSA_NS7_ILi256EEESB_EEES9_SE_SG_Li256ELb0ELb1ELb0ELb0EEENS1_30DynamicPersistentTileSchedulerILi256ELi128ELb0ELb1ELb1EEEEEEEEEvNT_6ParamsE)
        /*004c*/ 	.short	0x0380
        /*004e*/ 	.short	0x0b80


	//----- nvinfo : EIATTR_SW_WAR
	.align		4
.L_212:
        /*0050*/ 	.byte	0x04, 0x36
        /*0052*/ 	.short	(.L_214 - .L_213)
.L_213:
        /*0054*/ 	.word	0x00000008
.L_214:


//--------------------- .nv.info._ZN7cutlass13device_kernelIN5flash11enable_sm90INS1_16FlashAttnFwdSm90INS1_25CollectiveMainloopFwdSm90ILi2EN4cute5tupleIJNS5_1CILi1EEES8_S8_EEENS6_IJNS7_ILi128EEENS7_ILi96EEENS7_ILi64EEEEEELi256ENS_6half_tEfNS_4arch4Sm90ELb0ELb1ELb0ELb1ELb0ELb0ELb0ELb1ELb0ELb1ELb0ELb0EEENS1_21CollectiveEpilogueFwdINS6_IJSA_NS7_ILi256EEESB_EEES9_SE_SG_Li256ELb1ELb1ELb0ELb0EEENS1_36VarlenDynamicPersistentTileSchedulerILi128ELi96ELi256ELi128ELb0ELb1ELb1ELb1ELb0ELb1EEEEEEEEEvNT_6ParamsE --------------------------
	.section	.nv.info._ZN7cutlass13device_kernelIN5flash11enable_sm90INS1_16FlashAttnFwdSm90INS1_25CollectiveMainloopFwdSm90ILi2EN4cute5tupleIJNS5_1CILi1EEES8_S8_EEENS6_IJNS7_ILi128EEENS7_ILi96EEENS7_ILi64EEEEEELi256ENS_6half_tEfNS_4arch4Sm90ELb0ELb1ELb0ELb1ELb0ELb0ELb0ELb1ELb0ELb1ELb0ELb0EEENS1_21CollectiveEpilogueFwdINS6_IJSA_NS7_ILi256EEESB_EEES9_SE_SG_Li256ELb1ELb1ELb0ELb0EEENS1_36VarlenDynamicPersistentTileSchedulerILi128ELi96ELi256ELi128ELb0ELb1ELb1ELb1ELb0ELb1EEEEEEEEEvNT_6ParamsE,"",@"SHT_CUDA_INFO"
	.sectionflags	@""
	.align	4


	//----- nvinfo : EIATTR_CUDA_API_VERSION
	.align		4
        /*0000*/ 	.byte	0x04, 0x37
        /*0002*/ 	.short	(.L_216 - .L_215)
.L_215:
        /*0004*/ 	.word	0x00000082


	//----- nvinfo : EIATTR_KPARAM_INFO
	.align		4
.L_216:
        /*0008*/ 	.byte	0x04, 0x17
        /*000a*/ 	.short	(.L_218 - .L_217)
.L_217:
        /*000c*/ 	.word	0x00000000
        /*0010*/ 	.short	0x0000
        /*0012*/ 	.short	0x0000
        /*0014*/ 	.byte	0x00, 0xf0, 0x01, 0x2a


	//----- nvinfo : EIATTR_SPARSE_MMA_MASK
	.align		4
.L_218:
        /*0018*/ 	.byte	0x03, 0x50
        /*001a*/ 	.short	0x0000


	//----- nvinfo : EIATTR_MAXREG_COUNT
	.align		4
        /*001c*/ 	.byte	0x03, 0x1b
        /*001e*/ 	.short	0x00a8


	//----- nvinfo : EIATTR_MERCURY_ISA_VERSION
	.align		4
        /*0020*/ 	.byte	0x03, 0x5f
        /*0022*/ 	.short	0x0101


	//----- nvinfo : EIATTR_VRC_CTA_INIT_COUNT
	.align		4
        /*0024*/ 	.byte	0x02, 0x4a
	.zero		1
	.zero		1


	//----- nvinfo : EIATTR_EXIT_INSTR_OFFSETS
	.align		4
        /*0028*/ 	.byte	0x04, 0x1c
        /*002a*/ 	.short	(.L_220 - .L_219)


	//   ....[0]....
.L_219:
        /*002c*/ 	.word	0x00000010


	//----- nvinfo : EIATTR_MAX_THREADS
	.align		4
.L_220:
        /*0030*/ 	.byte	0x04, 0x05
        /*0032*/ 	.short	(.L_222 - .L_221)
.L_221:
        /*0034*/ 	.word	0x00000180
        /*0038*/ 	.word	0x00000001
        /*003c*/ 	.word	0x00000001


	//----- nvinfo : EIATTR_CBANK_PARAM_SIZE
	.align		4
.L_222:
        /*0040*/ 	.byte	0x03, 0x19
        /*0042*/ 	.short	0x0a80


	//----- nvinfo : EIATTR_PARAM_CBANK
	.align		4
        /*0044*/ 	.byte	0x04, 0x0a
        /*0046*/ 	.short	(.L_224 - .L_223)
	.align		4
.L_223:
        /*0048*/ 	.word	index@(.nv.constant0._ZN7cutlass13device_kernelIN5flash11enable_sm90INS1_16FlashAttnFwdSm90INS1_25CollectiveMainloopFwdSm90ILi2EN4cute5tupleIJNS5_1CILi1EEES8_S8_EEENS6_IJNS7_ILi128EEENS7_ILi96EEENS7_ILi64EEEEEELi256ENS_6half_tEfNS_4arch4Sm90ELb0ELb1ELb0ELb1ELb0ELb0ELb0ELb1ELb0ELb1ELb0ELb0EEENS1_21CollectiveEpilogueFwdINS6_IJSA_NS7_ILi256EEESB_EEES9_SE_SG_Li256ELb1ELb1ELb0ELb0EEENS1_36VarlenDynamicPersistentTileSchedulerILi128ELi96ELi256ELi128ELb0ELb1ELb1ELb1ELb0ELb1EEEEEEEEEvNT_6ParamsE)
        /*004c*/ 	.short	0x0380
        /*004e*/ 	.short	0x0a80


	//----- nvinfo : EIATTR_SW_WAR
	.align		4
.L_224:
        /*0050*/ 	.byte	0x04, 0x36
        /*0052*/ 	.short	(.L_226 - .L_225)
.L_225:
        /*0054*/ 	.word	0x00000008
.L_226:


//--------------------- .nv.info._ZN7cutlass13device_kernelIN5flash11enable_sm90INS1_16FlashAttnFwdSm90INS1_25CollectiveMainloopFwdSm90ILi2EN4cute5tupleIJNS5_1CILi1EEES8_S8_EEENS6_IJNS7_ILi128EEENS7_ILi96EEENS7_ILi64EEEEEELi256ENS_6half_tEfNS_4arch4Sm90ELb0ELb1ELb0ELb1ELb0ELb1ELb0ELb1ELb0ELb1ELb0ELb0EEENS1_21CollectiveEpilogueFwdINS6_IJSA_NS7_ILi256EEESB_EEES9_SE_SG_Li256ELb1ELb1ELb0ELb0EEENS1_36VarlenDynamicPersistentTileSchedulerILi128ELi96ELi256ELi128ELb0ELb1ELb1ELb1ELb0ELb1EEEEEEEEEvNT_6ParamsE --------------------------
	.section	.nv.info._ZN7cutlass13device_kernelIN5flash11enable_sm90INS1_16FlashAttnFwdSm90INS1_25CollectiveMainloopFwdSm90ILi2EN4cute5tupleIJNS5_1CILi1EEES8_S8_EEENS6_IJNS7_ILi128EEENS7_ILi96EEENS7_ILi64EEEEEELi256ENS_6half_tEfNS_4arch4Sm90ELb0ELb1ELb0ELb1ELb0ELb1ELb0ELb1ELb0ELb1ELb0ELb0EEENS1_21CollectiveEpilogueFwdINS6_IJSA_NS7_ILi256EEESB_EEES9_SE_SG_Li256ELb1ELb1ELb0ELb0EEENS1_36VarlenDynamicPersistentTileSchedulerILi128ELi96ELi256ELi128ELb0ELb1ELb1ELb1ELb0ELb1EEEEEEEEEvNT_6ParamsE,"",@"SHT_CUDA_INFO"
	.sectionflags	@""
	.align	4


	//----- nvinfo : EIATTR_CUDA_API_VERSION
	.align		4
        /*0000*/ 	.byte	0x04, 0x37
        /*0002*/ 	.short	(.L_228 - .L_227)
.L_227:
        /*0004*/ 	.word	0x00000082


	//----- nvinfo : EIATTR_KPARAM_INFO
	.align		4
.L_228:
        /*0008*/ 	.byte	0x04, 0x17
        /*000a*/ 	.short	(.L_230 - .L_229)
.L_229:
        /*000c*/ 	.word	0x00000000
        /*0010*/ 	.short	0x0000
        /*0012*/ 	.short	0x0000
        /*0014*/ 	.byte	0x00, 0xf0, 0x01, 0x2a


	//----- nvinfo : EIATTR_SPARSE_MMA_MASK
	.align		4
.L_230:
        /*0018*/ 	.byte	0x03, 0x50
        /*001a*/ 	.short	0x0000


	//----- nvinfo : EIATTR_MAXREG_COUNT
	.align		4
        /*001c*/ 	.byte	0x03, 0x1b
        /*001e*/ 	.short	0x00a8


	//----- nvinfo : EIATTR_MERCURY_ISA_VERSION
	.align		4
        /*0020*/ 	.byte	0x03, 0x5f
        /*0022*/ 	.short	0x0101


	//----- nvinfo : EIATTR_VRC_CTA_INIT_COUNT
	.align		4
        /*0024*/ 	.byte	0x02, 0x4a
	.zero		1
	.zero		1


	//----- nvinfo : EIATTR_EXIT_INSTR_OFFSETS
	.align		4
        /*0028*/ 	.byte	0x04, 0x1c
        /*002a*/ 	.short	(.L_232 - .L_231)


	//   ....[0]....
.L_231:
        /*002c*/ 	.word	0x00000010


	//----- nvinfo : EIATTR_MAX_THREADS
	.align		4
.L_232:
        /*0030*/ 	.byte	0x04, 0x05
        /*0032*/ 	.short	(.L_234 - .L_233)
.L_233:
        /*0034*/ 	.word	0x00000180
        /*0038*/ 	.word	0x00000001
        /*003c*/ 	.word	0x00000001


	//----- nvinfo : EIATTR_CBANK_PARAM_SIZE
	.align		4
.L_234:
        /*0040*/ 	.byte	0x03, 0x19
        /*0042*/ 	.short	0x0a80


	//----- nvinfo : EIATTR_PARAM_CBANK
	.align		4
        /*0044*/ 	.byte	0x04, 0x0a
        /*0046*/ 	.short	(.L_236 - .L_235)
	.align		4
.L_235:
        /*0048*/ 	.word	index@(.nv.constant0._ZN7cutlass13device_kernelIN5flash11enable_sm90INS1_16FlashAttnFwdSm90INS1_25CollectiveMainloopFwdSm90ILi2EN4cute5tupleIJNS5_1CILi1EEES8_S8_EEENS6_IJNS7_ILi128EEENS7_ILi96EEENS7_ILi64EEEEEELi256ENS_6half_tEfNS_4arch4Sm90ELb0ELb1ELb0ELb1ELb0ELb1ELb0ELb1ELb0ELb1ELb0ELb0EEENS1_21CollectiveEpilogueFwdINS6_IJSA_NS7_ILi256EEESB_EEES9_SE_SG_Li256ELb1ELb1ELb0ELb0EEENS1_36VarlenDynamicPersistentTileSchedulerILi128ELi96ELi256ELi128ELb0ELb1ELb1ELb1ELb0ELb1EEEEEEEEEvNT_6ParamsE)
        /*004c*/ 	.short	0x0380
        /*004e*/ 	.short	0x0a80


	//----- nvinfo : EIATTR_SW_WAR
	.align		4
.L_236:
        /*0050*/ 	.byte	0x04, 0x36
        /*0052*/ 	.short	(.L_238 - .L_237)
.L_237:
        /*0054*/ 	.word	0x00000008
.L_238:


//--------------------- .nv.info._ZN7cutlass13device_kernelIN5flash11enable_sm90INS1_16FlashAttnFwdSm90INS1_25CollectiveMainloopFwdSm90ILi2EN4cute5tupleIJNS5_1CILi1EEES8_S8_EEENS6_IJNS7_ILi128EEENS7_ILi96EEENS7_ILi64EEEEEELi256ENS_6half_tEfNS_4arch4Sm90ELb0ELb1ELb0ELb1ELb0ELb0ELb1ELb1ELb0ELb1ELb0ELb0EEENS1_21CollectiveEpilogueFwdINS6_IJSA_NS7_ILi256EEESB_EEES9_SE_SG_Li256ELb1ELb1ELb0ELb0EEENS1_36VarlenDynamicPersistentTileSchedulerILi128ELi96ELi256ELi128ELb0ELb1ELb1ELb1ELb0ELb1EEEEEEEEEvNT_6ParamsE --------------------------
	.section	.nv.info._ZN7cutlass13device_kernelIN5flash11enable_sm90INS1_16FlashAttnFwdSm90INS1_25CollectiveMainloopFwdSm90ILi2EN4cute5tupleIJNS5_1CILi1EEES8_S8_EEENS6_IJNS7_ILi128EEENS7_ILi96EEENS7_ILi64EEEEEELi256ENS_6half_tEfNS_4arch4Sm90ELb0ELb1ELb0ELb1ELb0ELb0ELb1ELb1ELb0ELb1ELb0ELb0EEENS1_21CollectiveEpilogueFwdINS6_IJSA_NS7_ILi256EEESB_EEES9_SE_SG_Li256ELb1ELb1ELb0ELb0EEENS1_36VarlenDynamicPersistentTileSchedulerILi128ELi96ELi256ELi128ELb0ELb1ELb1ELb1ELb0ELb1EEEEEEEEEvNT_6ParamsE,"",@"SHT_CUDA_INFO"
	.sectionflags	@""
	.align	4


	//----- nvinfo : EIATTR_CUDA_API_VERSION
	.align		4
        /*0000*/ 	.byte	0x04, 0x37
        /*0002*/ 	.short	(.L_240 - .L_239)
.L_239:
        /*0004*/ 	.word	0x00000082


	//----- nvinfo : EIATTR_KPARAM_INFO
	.align		4
.L_240:
        /*0008*/ 	.byte	0x04, 0x17
        /*000a*/ 	.short	(.L_242 - .L_241)
.L_241:
        /*000c*/ 	.word	0x00000000
        /*0010*/ 	.short	0x0000
        /*0012*/ 	.short	0x0000
        /*0014*/ 	.byte	0x00, 0xf0, 0x01, 0x2e


	//----- nvinfo : EIATTR_SPARSE_MMA_MASK
	.align		4
.L_242:
        /*0018*/ 	.byte	0x03, 0x50
        /*001a*/ 	.short	0x0000


	//----- nvinfo : EIATTR_MAXREG_COUNT
	.align		4
        /*001c*/ 	.byte	0x03, 0x1b
        /*001e*/ 	.short	0x00a8


	//----- nvinfo : EIATTR_MERCURY_ISA_VERSION
	.align		4
        /*0020*/ 	.byte	0x03, 0x5f
        /*0022*/ 	.short	0x0101


	//----- nvinfo : EIATTR_VRC_CTA_INIT_COUNT
	.align		4
        /*0024*/ 	.byte	0x02, 0x4a
	.zero		1
	.zero		1


	//----- nvinfo : EIATTR_EXIT_INSTR_OFFSETS
	.align		4
        /*0028*/ 	.byte	0x04, 0x1c
        /*002a*/ 	.short	(.L_244 - .L_243)


	//   ....[0]....
.L_243:
        /*002c*/ 	.word	0x00000010


	//----- nvinfo : EIATTR_MAX_THREADS
	.align		4
.L_244:
        /*0030*/ 	.byte	0x04, 0x05
        /*0032*/ 	.short	(.L_246 - .L_245)
.L_245:
        /*0034*/ 	.word	0x00000180
        /*0038*/ 	.word	0x00000001
        /*003c*/ 	.word	0x00000001


	//----- nvinfo : EIATTR_CBANK_PARAM_SIZE
	.align		4
.L_246:
        /*0040*/ 	.byte	0x03, 0x19
        /*0042*/ 	.short	0x0b80


	//----- nvinfo : EIATTR_PARAM_CBANK
	.align		4
        /*0044*/ 	.byte	0x04, 0x0a
        /*0046*/ 	.short	(.L_248 - .L_247)
	.align		4
.L_247:
        /*0048*/ 	.word	index@(.nv.constant0._ZN7cutlass13device_kernelIN5flash11enable_sm90INS1_16FlashAttnFwdSm90INS1_25CollectiveMainloopFwdSm90ILi2EN4cute5tupleIJNS5_1CILi1EEES8_S8_EEENS6_IJNS7_ILi128EEENS7_ILi96EEENS7_ILi64EEEEEELi256ENS_6half_tEfNS_4arch4Sm90ELb0ELb1ELb0ELb1ELb0ELb0ELb1ELb1ELb0ELb1ELb0ELb0EEENS1_21CollectiveEpilogueFwdINS6_IJSA_NS7_ILi256EEESB_EEES9_SE_SG_Li256ELb1ELb1ELb0ELb0EEENS1_36VarlenDynamicPersistentTileSchedulerILi128ELi96ELi256ELi128ELb0ELb1ELb1ELb1ELb0ELb1EEEEEEEEEvNT_6ParamsE)
        /*004c*/ 	.short	0x0380
        /*004e*/ 	.short	0x0b80


	//----- nvinfo : EIATTR_SW_WAR
	.align		4
.L_248:
        /*0050*/ 	.byte	0x04, 0x36
        /*0052*/ 	.short	(.L_250 - .L_249)
.L_249:
        /*0054*/ 	.word	0x00000008
.L_250:


//--------------------- .nv.info._ZN7cutlass13device_kernelIN5flash11enable_sm90INS1_16FlashAttnFwdSm90INS1_25CollectiveMainloopFwdSm90ILi2EN4cute5tupleIJNS5_1CILi1EEES8_S8_EEENS6_IJNS7_ILi128EEENS7_ILi96EEENS7_ILi64EEEEEELi256ENS_6half_tEfNS_4arch4Sm90ELb0ELb1ELb0ELb1ELb0ELb1ELb1ELb1ELb0ELb1ELb0ELb0EEENS1_21CollectiveEpilogueFwdINS6_IJSA_NS7_ILi256EEESB_EEES9_SE_SG_Li256ELb1ELb1ELb0ELb0EEENS1_36VarlenDynamicPersistentTileSchedulerILi128ELi96ELi256ELi128ELb0ELb1ELb1ELb1ELb0ELb1EEEEEEEEEvNT_6ParamsE --------------------------
	.section	.nv.info._ZN7cutlass13device_kernelIN5flash11enable_sm90INS1_16FlashAttnFwdSm90INS1_25CollectiveMainloopFwdSm90ILi2EN4cute5tupleIJNS5_1CILi1EEES8_S8_EEENS6_IJNS7_ILi128EEENS7_ILi96EEENS7_ILi64EEEEEELi256ENS_6half_tEfNS_4arch4Sm90ELb0ELb1ELb0ELb1ELb0ELb1ELb1ELb1ELb0ELb1ELb0ELb0EEENS1_21CollectiveEpilogueFwdINS6_IJSA_NS7_ILi256EEESB_EEES9_SE_SG_Li256ELb1ELb1ELb0ELb0EEENS1_36VarlenDynamicPersistentTileSchedulerILi128ELi96ELi256ELi128ELb0ELb1ELb1ELb1ELb0ELb1EEEEEEEEEvNT_6ParamsE,"",@"SHT_CUDA_INFO"
	.sectionflags	@""
	.align	4


	//----- nvinfo : EIATTR_CUDA_API_VERSION
	.align		4
        /*0000*/ 	.byte	0x04, 0x37
        /*0002*/ 	.short	(.L_252 - .L_251)
.L_251:
        /*0004*/ 	.word	0x00000082


	//----- nvinfo : EIATTR_KPARAM_INFO
	.align		4
.L_252:
        /*0008*/ 	.byte	0x04, 0x17
        /*000a*/ 	.short	(.L_254 - .L_253)
.L_253:
        /*000c*/ 	.word	0x00000000
        /*0010*/ 	.short	0x0000
        /*0012*/ 	.short	0x0000
        /*0014*/ 	.byte	0x00, 0xf0, 0x01, 0x2e


	//----- nvinfo : EIATTR_SPARSE_MMA_MASK
	.align		4
.L_254:
        /*0018*/ 	.byte	0x03, 0x50
        /*001a*/ 	.short	0x0000


	//----- nvinfo : EIATTR_MAXREG_COUNT
	.align		4
        /*001c*/ 	.byte	0x03, 0x1b
        /*001e*/ 	.short	0x00a8


	//----- nvinfo : EIATTR_MERCURY_ISA_VERSION
	.align		4
        /*0020*/ 	.byte	0x03, 0x5f
        /*0022*/ 	.short	0x0101


	//----- nvinfo : EIATTR_VRC_CTA_INIT_COUNT
	.align		4
        /*0024*/ 	.byte	0x02, 0x4a
	.zero		1
	.zero		1


	//----- nvinfo : EIATTR_EXIT_INSTR_OFFSETS
	.align		4
        /*0028*/ 	.byte	0x04, 0x1c
        /*002a*/ 	.short	(.L_256 - .L_255)


	//   ....[0]....
.L_255:
        /*002c*/ 	.word	0x00000010


	//----- nvinfo : EIATTR_MAX_THREADS
	.align		4
.L_256:
        /*0030*/ 	.byte	0x04, 0x05
        /*0032*/ 	.short	(.L_258 - .L_257)
.L_257:
        /*0034*/ 	.word	0x00000180
        /*0038*/ 	.word	0x00000001
        /*003c*/ 	.word	0x00000001


	//----- nvinfo : EIATTR_CBANK_PARAM_SIZE
	.align		4
.L_258:
        /*0040*/ 	.byte	0x03, 0x19
        /*0042*/ 	.short	0x0b80


	//----- nvinfo : EIATTR_PARAM_CBANK
	.align		4
        /*0044*/ 	.byte	0x04, 0x0a
        /*0046*/ 	.short	(.L_260 - .L_259)
	.align		4
.L_259:
        /*0048*/ 	.word	index@(.nv.constant0._ZN7cutlass13device_kernelIN5flash11enable_sm90INS1_16FlashAttnFwdSm90INS1_25CollectiveMainloopFwdSm90ILi2EN4cute5tupleIJNS5_1CILi1EEES8_S8_EEENS6_IJNS7_ILi128EEENS7_ILi96EEENS7_ILi64EEEEEELi256ENS_6half_tEfNS_4arch4Sm90ELb0ELb1ELb0ELb1ELb0ELb1ELb1ELb1ELb0ELb1ELb0ELb0EEENS1_21CollectiveEpilogueFwdINS6_IJSA_NS7_ILi256EEESB_EEES9_SE_SG_Li256ELb1ELb1ELb0ELb0EEENS1_36VarlenDynamicPersistentTileSchedulerILi128ELi96ELi256ELi128ELb0ELb1ELb1ELb1ELb0ELb1EEEEEEEEEvNT_6ParamsE)
        /*004c*/ 	.short	0x0380
        /*004e*/ 	.short	0x0b80


	//----- nvinfo : EIATTR_SW_WAR
	.align		4
.L_260:
        /*0050*/ 	.byte	0x04, 0x36
        /*0052*/ 	.short	(.L_262 - .L_261)
.L_261:
        /*0054*/ 	.word	0x00000008
.L_262:


//--------------------- .nv.info._ZN7cutlass13device_kernelIN5flash11enable_sm90INS1_16FlashAttnFwdSm90INS1_25CollectiveMainloopFwdSm90ILi2EN4cute5tupleIJNS5_1CILi1EEES8_S8_EEENS6_IJNS7_ILi128EEENS7_ILi96EEENS7_ILi64EEEEEELi256ENS_6half_tEfNS_4arch4Sm90ELb1ELb0ELb0ELb0ELb0ELb0ELb0ELb1ELb0ELb1ELb0ELb0EEENS1_21CollectiveEpilogueFwdINS6_IJSA_NS7_ILi256EEESB_EEES9_SE_SG_Li256ELb0ELb1ELb0ELb0EEENS1_30DynamicPersistentTileSchedulerILi256ELi128ELb0ELb1ELb1EEEEEEEEEvNT_6ParamsE --------------------------
	.section	.nv.info._ZN7cutlass13device_kernelIN5flash11enable_sm90INS1_16FlashAttnFwdSm90INS1_25CollectiveMainloopFwdSm90ILi2EN4cute5tupleIJNS5_1CILi1EEES8_S8_EEENS6_IJNS7_ILi128EEENS7_ILi96EEENS7_ILi64EEEEEELi256ENS_6half_tEfNS_4arch4Sm90ELb1ELb0ELb0ELb0ELb0ELb0ELb0ELb1ELb0ELb1ELb0ELb0EEENS1_21CollectiveEpilogueFwdINS6_IJSA_NS7_ILi256EEESB_EEES9_SE_SG_Li256ELb0ELb1ELb0ELb0EEENS1_30DynamicPersistentTileSchedulerILi256ELi128ELb0ELb1ELb1EEEEEEEEEvNT_6ParamsE,"",@"SHT_CUDA_INFO"
	.sectionflags	@""
	.align	4


	//----- nvinfo : EIATTR_CUDA_API_VERSION
	.align		4
        /*0000*/ 	.byte	0x04, 0x37
        /*0002*/ 	.short	(.L_264 - .L_263)
.L_263:
        /*0004*/ 	.word	0x00000082


	//----- nvinfo : EIATTR_KPARAM_INFO
	.align		4
.L_264:
        /*0008*/ 	.byte	0x04, 0x17
        /*000a*/ 	.short	(.L_266 - .L_265)
.L_265:
        /*000c*/ 	.word	0x00000000
        /*0010*/ 	.short	0x0000
        /*0012*/ 	.short	0x0000
        /*0014*/ 	.byte	0x00, 0xf0, 0x01, 0x2a


	//----- nvinfo : EIATTR_SPARSE_MMA_MASK
	.align		4
.L_266:
        /*0018*/ 	.byte	0x03, 0x50
        /*001a*/ 	.short	0x0000


	//----- nvinfo : EIATTR_MAXREG_COUNT
	.align		4
        /*001c*/ 	.byte	0x03, 0x1b
        /*001e*/ 	.short	0x00a8


	//----- nvinfo : EIATTR_MERCURY_ISA_VERSION
	.align		4
        /*0020*/ 	.byte	0x03, 0x5f
        /*0022*/ 	.short	0x0101


	//----- nvinfo : EIATTR_VRC_CTA_INIT_COUNT
	.align		4
        /*0024*/ 	.byte	0x02, 0x4a
	.zero		1
	.zero		1


	//----- nvinfo : EIATTR_EXIT_INSTR_OFFSETS
	.align		4
        /*0028*/ 	.byte	0x04, 0x1c
        /*002a*/ 	.short	(.L_268 - .L_267)


	//   ....[0]....
.L_267:
        /*002c*/ 	.word	0x00000010


	//----- nvinfo : EIATTR_MAX_THREADS
	.align		4
.L_268:
        /*0030*/ 	.byte	0x04, 0x05
        /*0032*/ 	.short	(.L_270 - .L_269)
.L_269:
        /*0034*/ 	.word	0x00000180
        /*0038*/ 	.word	0x00000001
        /*003c*/ 	.word	0x00000001


	//----- nvinfo : EIATTR_CBANK_PARAM_SIZE
	.align		4
.L_270:
        /*0040*/ 	.byte	0x03, 0x19
        /*0042*/ 	.short	0x0a80


	//----- nvinfo : EIATTR_PARAM_CBANK
	.align		4
        /*0044*/ 	.byte	0x04, 0x0a
        /*0046*/ 	.short	(.L_272 - .L_271)
	.align		4
.L_271:
        /*0048*/ 	.word	index@(.nv.constant0._ZN7cutlass13device_kernelIN5flash11enable_sm90INS1_16FlashAttnFwdSm90INS1_25CollectiveMainloopFwdSm90ILi2EN4cute5tupleIJNS5_1CILi1EEES8_S8_EEENS6_IJNS7_ILi128EEENS7_ILi96EEENS7_ILi64EEEEEELi256ENS_6half_tEfNS_4arch4Sm90ELb1ELb0ELb0ELb0ELb0ELb0ELb0ELb1ELb0ELb1ELb0ELb0EEENS1_21CollectiveEpilogueFwdINS6_IJSA_NS7_ILi256EEESB_EEES9_SE_SG_Li256ELb0ELb1ELb0ELb0EEENS1_30DynamicPersistentTileSchedulerILi256ELi128ELb0ELb1ELb1EEEEEEEEEvNT_6ParamsE)
        /*004c*/ 	.short	0x0380
        /*004e*/ 	.short	0x0a80


	//----- nvinfo : EIATTR_SW_WAR
	.align		4
.L_272:
        /*0050*/ 	.byte	0x04, 0x36
        /*0052*/ 	.short	(.L_274 - .L_273)
.L_273:
        /*0054*/ 	.word	0x00000008
.L_274:


//--------------------- .nv.info._ZN7cutlass13device_kernelIN5flash11enable_sm90INS1_16FlashAttnFwdSm90INS1_25CollectiveMainloopFwdSm90ILi2EN4cute5tupleIJNS5_1CILi1EEES8_S8_EEENS6_IJNS7_ILi128EEENS7_ILi96EEENS7_ILi64EEEEEELi256ENS_6half_tEfNS_4arch4Sm90ELb1ELb0ELb0ELb0ELb0ELb0ELb1ELb1ELb0ELb1ELb0ELb0EEENS1_21CollectiveEpilogueFwdINS6_IJSA_NS7_ILi256EEESB_EEES9_SE_SG_Li256ELb0ELb1ELb0ELb0EEENS1_30DynamicPersistentTileSchedulerILi256ELi128ELb0ELb1ELb1EEEEEEEEEvNT_6ParamsE --------------------------
	.section	.nv.info._ZN7cutlass13device_kernelIN5flash11enable_sm90INS1_16FlashAttnFwdSm90INS1_25CollectiveMainloopFwdSm90ILi2EN4cute5tupleIJNS5_1CILi1EEES8_S8_EEENS6_IJNS7_ILi128EEENS7_ILi96EEENS7_ILi64EEEEEELi256ENS_6half_tEfNS_4arch4Sm90ELb1ELb0ELb0ELb0ELb0ELb0ELb1ELb1ELb0ELb1ELb0ELb0EEENS1_21CollectiveEpilogueFwdINS6_IJSA_NS7_ILi256EEESB_EEES9_SE_SG_Li256ELb0ELb1ELb0ELb0EEENS1_30DynamicPersistentTileSchedulerILi256ELi128ELb0ELb1ELb1EEEEEEEEEvNT_6ParamsE,"",@"SHT_CUDA_INFO"
	.sectionflags	@""
	.align	4


	//----- nvinfo : EIATTR_CUDA_API_VERSION
	.align		4
        /*0000*/ 	.byte	0x04, 0x37
        /*0002*/ 	.short	(.L_276 - .L_275)
.L_275:
        /*0004*/ 	.word	0x00000082


	//----- nvinfo : EIATTR_KPARAM_INFO
	.align		4
.L_276:
        /*0008*/ 	.byte	0x04, 0x17
        /*000a*/ 	.short	(.L_278 - .L_277)
.L_277:
        /*000c*/ 	.word	0x00000000
        /*0010*/ 	.short	0x0000
        /*0012*/ 	.short	0x0000
        /*0014*/ 	.byte	0x00, 0xf0, 0x01, 0x2e


	//----- nvinfo : EIATTR_SPARSE_MMA_MASK
	.align		4
.L_278:
        /*0018*/ 	.byte	0x03, 0x50
        /*001a*/ 	.short	0x0000


	//----- nvinfo : EIATTR_MAXREG_COUNT
	.align		4
        /*001c*/ 	.byte	0x03, 0x1b
        /*001e*/ 	.short	0x00a8


	//----- nvinfo : EIATTR_MERCURY_ISA_VERSION
	.align		4
        /*0020*/ 	.byte	0x03, 0x5f
        /*0022*/ 	.short	0x0101


	//----- nvinfo : EIATTR_VRC_CTA_INIT_COUNT
	.align		4
        /*0024*/ 	.byte	0x02, 0x4a
	.zero		1
	.zero		1


	//----- nvinfo : EIATTR_EXIT_INSTR_OFFSETS
	.align		4
        /*0028*/ 	.byte	0x04, 0x1c
        /*002a*/ 	.short	(.L_280 - .L_279)


	//   ....[0]....
.L_279:
        /*002c*/ 	.word	0x00000010


	//----- nvinfo : EIATTR_MAX_THREADS
	.align		4
.L_280:
        /*0030*/ 	.byte	0x04, 0x05
        /*0032*/ 	.short	(.L_282 - .L_281)
.L_281:
        /*0034*/ 	.word	0x00000180
        /*0038*/ 	.word	0x00000001
        /*003c*/ 	.word	0x00000001


	//----- nvinfo : EIATTR_CBANK_PARAM_SIZE
	.align		4
.L_282:
        /*0040*/ 	.byte	0x03, 0x19
        /*0042*/ 	.short	0x0b80


	//----- nvinfo : EIATTR_PARAM_CBANK
	.align		4
        /*0044*/ 	.byte	0x04, 0x0a
        /*0046*/ 	.short	(.L_284 - .L_283)
	.align		4
.L_283:
        /*0048*/ 	.word	index@(.nv.constant0._ZN7cutlass13device_kernelIN5flash11enable_sm90INS1_16FlashAttnFwdSm90INS1_25CollectiveMainloopFwdSm90ILi2EN4cute5tupleIJNS5_1CILi1EEES8_S8_EEENS6_IJNS7_ILi128EEENS7_ILi96EEENS7_ILi64EEEEEELi256ENS_6half_tEfNS_4arch4Sm90ELb1ELb0ELb0ELb0ELb0ELb0ELb1ELb1ELb0ELb1ELb0ELb0EEENS1_21CollectiveEpilogueFwdINS6_IJSA_NS7_ILi256EEESB_EEES9_SE_SG_Li256ELb0ELb1ELb0ELb0EEENS1_30DynamicPersistentTileSchedulerILi256ELi128ELb0ELb1ELb1EEEEEEEEEvNT_6ParamsE)
        /*004c*/ 	.short	0x0380
        /*004e*/ 	.short	0x0b80


	//----- nvinfo : EIATTR_SW_WAR
	.align		4
.L_284:
        /*0050*/ 	.byte	0x04, 0x36
        /*0052*/ 	.short	(.L_286 - .L_285)
.L_285:
        /*0054*/ 	.word	0x00000008
.L_286:


//--------------------- .nv.info._ZN7cutlass13device_kernelIN5flash11enable_sm90INS1_16FlashAttnFwdSm90INS1_25CollectiveMainloopFwdSm90ILi2EN4cute5tupleIJNS5_1CILi1EEES8_S8_EEENS6_IJNS7_ILi128EEENS7_ILi96EEENS7_ILi64EEEEEELi256ENS_6half_tEfNS_4arch4Sm90ELb1ELb0ELb0ELb1ELb0ELb0ELb0ELb1ELb0ELb1ELb0ELb0EEENS1_21CollectiveEpilogueFwdINS6_IJSA_NS7_ILi256EEESB_EEES9_SE_SG_Li256ELb1ELb1ELb0ELb0EEENS1_36VarlenDynamicPersistentTileSchedulerILi128ELi96ELi256ELi128ELb0ELb1ELb1ELb1ELb1ELb1EEEEEEEEEvNT_6ParamsE --------------------------
	.section	.nv.info._ZN7cutlass13device_kernelIN5flash11enable_sm90INS1_16FlashAttnFwdSm90INS1_25CollectiveMainloopFwdSm90ILi2EN4cute5tupleIJNS5_1CILi1EEES8_S8_EEENS6_IJNS7_ILi128EEENS7_ILi96EEENS7_ILi64EEEEEELi256ENS_6half_tEfNS_4arch4Sm90ELb1ELb0ELb0ELb1ELb0ELb0ELb0ELb1ELb0ELb1ELb0ELb0EEENS1_21CollectiveEpilogueFwdINS6_IJSA_NS7_ILi256EEESB_EEES9_SE_SG_Li256ELb1ELb1ELb0ELb0EEENS1_36VarlenDynamicPersistentTileSchedulerILi128ELi96ELi256ELi128ELb0ELb1ELb1ELb1ELb1ELb1EEEEEEEEEvNT_6ParamsE,"",@"SHT_CUDA_INFO"
	.sectionflags	@""
	.align	4


	//----- nvinfo : EIATTR_CUDA_API_VERSION
	.align		4
        /*0000*/ 	.byte	0x04, 0x37
        /*0002*/ 	.short	(.L_288 - .L_287)
.L_287:
        /*0004*/ 	.word	0x00000082


	//----- nvinfo : EIATTR_KPARAM_INFO
	.align		4
.L_288:
        /*0008*/ 	.byte	0x04, 0x17
        /*000a*/ 	.short	(.L_290 - .L_289)
.L_289:
        /*000c*/ 	.word	0x00000000
        /*0010*/ 	.short	0x0000
        /*0012*/ 	.short	0x0000
        /*0014*/ 	.byte	0x00, 0xf0, 0x01, 0x2a


	//----- nvinfo : EIATTR_SPARSE_MMA_MASK
	.align		4
.L_290:
        /*0018*/ 	.byte	0x03, 0x50
        /*001a*/ 	.short	0x0000


	//----- nvinfo : EIATTR_MAXREG_COUNT
	.align		4
        /*001c*/ 	.byte	0x03, 0x1b
        /*001e*/ 	.short	0x00a8


	//----- nvinfo : EIATTR_MERCURY_ISA_VERSION
	.align		4
        /*0020*/ 	.byte	0x03, 0x5f
        /*0022*/ 	.short	0x0101


	//----- nvinfo : EIATTR_VRC_CTA_INIT_COUNT
	.align		4
        /*0024*/ 	.byte	0x02, 0x4a
	.zero		1
	.zero		1


	//----- nvinfo : EIATTR_EXIT_INSTR_OFFSETS
	.align		4
        /*0028*/ 	.byte	0x04, 0x1c
        /*002a*/ 	.short	(.L_292 - .L_291)


	//   ....[0]....
.L_291:
        /*002c*/ 	.word	0x00000010


	//----- nvinfo : EIATTR_MAX_THREADS
	.align		4
.L_292:
        /*0030*/ 	.byte	0x04, 0x05
        /*0032*/ 	.short	(.L_294 - .L_293)
.L_293:
        /*0034*/ 	.word	0x00000180
        /*0038*/ 	.word	0x00000001
        /*003c*/ 	.word	0x00000001


	//----- nvinfo : EIATTR_CBANK_PARAM_SIZE
	.align		4
.L_294:
        /*0040*/ 	.byte	0x03, 0x19
        /*0042*/ 	.short	0x0a80


	//----- nvinfo : EIATTR_PARAM_CBANK
	.align		4
        /*0044*/ 	.byte	0x04, 0x0a
        /*0046*/ 	.short	(.L_296 - .L_295)
	.align		4
.L_295:
        /*0048*/ 	.word	index@(.nv.constant0._ZN7cutlass13device_kernelIN5flash11enable_sm90INS1_16FlashAttnFwdSm90INS1_25CollectiveMainloopFwdSm90ILi2EN4cute5tupleIJNS5_1CILi1EEES8_S8_EEENS6_IJNS7_ILi128EEENS7_ILi96EEENS7_ILi64EEEEEELi256ENS_6half_tEfNS_4arch4Sm90ELb1ELb0ELb0ELb1ELb0ELb0ELb0ELb1ELb0ELb1ELb0ELb0EEENS1_21CollectiveEpilogueFwdINS6_IJSA_NS7_ILi256EEESB_EEES9_SE_SG_Li256ELb1ELb1ELb0ELb0EEENS1_36VarlenDynamicPersistentTileSchedulerILi128ELi96ELi256ELi128ELb0ELb1ELb1ELb1ELb1ELb1EEEEEEEEEvNT_6ParamsE)
        /*004c*/ 	.short	0x0380
        /*004e*/ 	.short	0x0a80


	//----- nvinfo : EIATTR_SW_WAR
	.align		4
.L_296:
        /*0050*/ 	.byte	0x04, 0x36
        /*0052*/ 	.short	(.L_298 - .L_297)
.L_297:
        /*0054*/ 	.word	0x00000008
.L_298:


//--------------------- .nv.info._ZN7cutlass13device_kernelIN5flash11enable_sm90INS1_16FlashAttnFwdSm90INS1_25CollectiveMainloopFwdSm90ILi2EN4cute5tupleIJNS5_1CILi1EEES8_S8_EEENS6_IJNS7_ILi128EEENS7_ILi96EEENS7_ILi64EEEEEELi256ENS_6half_tEfNS_4arch4Sm90ELb1ELb0ELb0ELb1ELb0ELb1ELb0ELb1ELb0ELb1ELb0ELb0EEENS1_21CollectiveEpilogueFwdINS6_IJSA_NS7_ILi256EEESB_EEES9_SE_SG_Li256ELb1ELb1ELb0ELb0EEENS1_36VarlenDynamicPersistentTileSchedulerILi128ELi96ELi256ELi128ELb0ELb1ELb1ELb1ELb1ELb1EEEEEEEEEvNT_6ParamsE --------------------------
	.section	.nv.info._ZN7cutlass13device_kernelIN5flash11enable_sm90INS1_16FlashAttnFwdSm90INS1_25CollectiveMainloopFwdSm90ILi2EN4cute5tupleIJNS5_1CILi1EEES8_S8_EEENS6_IJNS7_ILi128EEENS7_ILi96EEENS7_ILi64EEEEEELi256ENS_6half_tEfNS_4arch4Sm90ELb1ELb0ELb0ELb1ELb0ELb1ELb0ELb1ELb0ELb1ELb0ELb0EEENS1_21CollectiveEpilogueFwdINS6_IJSA_NS7_ILi256EEESB_EEES9_SE_SG_Li256ELb1ELb1ELb0ELb0EEENS1_36VarlenDynamicPersistentTileSchedulerILi128ELi96ELi256ELi128ELb0ELb1ELb1ELb1ELb1ELb1EEEEEEEEEvNT_6ParamsE,"",@"SHT_CUDA_INFO"
	.sectionflags	@""
	.align	4


	//----- nvinfo : EIATTR_CUDA_API_VERSION
	.align		4
        /*0000*/ 	.byte	0x04, 0x37
        /*0002*/ 	.short	(.L_300 - .L_299)
.L_299:
        /*0004*/ 	.word	0x00000082


	//----- nvinfo : EIATTR_KPARAM_INFO
	.align		4
.L_300:
        /*0008*/ 	.byte	0x04, 0x17
        /*000a*/ 	.short	(.L_302 - .L_301)
.L_301:
        /*000c*/ 	.word	0x00000000
        /*0010*/ 	.short	0x0000
        /*0012*/ 	.short	0x0000
        /*0014*/ 	.byte	0x00, 0xf0, 0x01, 0x2a


	//----- nvinfo : EIATTR_SPARSE_MMA_MASK
	.align		4
.L_302:
        /*0018*/ 	.byte	0x03, 0x50
        /*001a*/ 	.short	0x0000


	//----- nvinfo : EIATTR_MAXREG_COUNT
	.align		4
        /*001c*/ 	.byte	0x03, 0x1b
        /*001e*/ 	.short	0x00a8


	//----- nvinfo : EIATTR_MERCURY_ISA_VERSION
	.align		4
        /*0020*/ 	.byte	0x03, 0x5f
        /*0022*/ 	.short	0x0101


	//----- nvinfo : EIATTR_VRC_CTA_INIT_COUNT
	.align		4
        /*0024*/ 	.byte	0x02, 0x4a
	.zero		1
	.zero		1


	//----- nvinfo : EIATTR_EXIT_INSTR_OFFSETS
	.align		4
        /*0028*/ 	.byte	0x04, 0x1c
        /*002a*/ 	.short	(.L_304 - .L_303)


	//   ....[0]....
.L_303:
        /*002c*/ 	.word	0x00000010


	//----- nvinfo : EIATTR_MAX_THREADS
	.align		4
.L_304:
        /*0030*/ 	.byte	0x04, 0x05
        /*0032*/ 	.short	(.L_306 - .L_305)
.L_305:
        /*0034*/ 	.word	0x00000180
        /*0038*/ 	.word	0x00000001
        /*003c*/ 	.word	0x00000001


	//----- nvinfo : EIATTR_CBANK_PARAM_SIZE
	.align		4
.L_306:
        /*0040*/ 	.byte	0x03, 0x19
        /*0042*/ 	.short	0x0a80


	//----- nvinfo : EIATTR_PARAM_CBANK
	.align		4
        /*0044*/ 	.byte	0x04, 0x0a
        /*0046*/ 	.short	(.L_308 - .L_307)
	.align		4
.L_307:
        /*0048*/ 	.word	index@(.nv.constant0._ZN7cutlass13device_kernelIN5flash11enable_sm90INS1_16FlashAttnFwdSm90INS1_25CollectiveMainloopFwdSm90ILi2EN4cute5tupleIJNS5_1CILi1EEES8_S8_EEENS6_IJNS7_ILi128EEENS7_ILi96EEENS7_ILi64EEEEEELi256ENS_6half_tEfNS_4arch4Sm90ELb1ELb0ELb0ELb1ELb0ELb1ELb0ELb1ELb0ELb1ELb0ELb0EEENS1_21CollectiveEpilogueFwdINS6_IJSA_NS7_ILi256EEESB_EEES9_SE_SG_Li256ELb1ELb1ELb0ELb0EEENS1_36VarlenDynamicPersistentTileSchedulerILi128ELi96ELi256ELi128ELb0ELb1ELb1ELb1ELb1ELb1EEEEEEEEEvNT_6ParamsE)
        /*004c*/ 	.short	0x0380
        /*004e*/ 	.short	0x0a80


	//----- nvinfo : EIATTR_SW_WAR
	.align		4
.L_308:
        /*0050*/ 	.byte	0x04, 0x36
        /*0052*/ 	.short	(.L_310 - .L_309)
.L_309:
        /*0054*/ 	.word	0x00000008
.L_310:


//--------------------- .nv.info._ZN7cutlass13device_kernelIN5flash11enable_sm90INS1_16FlashAttnFwdSm90INS1_25CollectiveMainloopFwdSm90ILi2EN4cute5tupleIJNS5_1CILi1EEES8_S8_EEENS6_IJNS7_ILi128EEENS7_ILi96EEENS7_ILi64EEEEEELi256ENS_6half_tEfNS_4arch4Sm90ELb1ELb0ELb0ELb1ELb0ELb0ELb1ELb1ELb0ELb1ELb0ELb0EEENS1_21CollectiveEpilogueFwdINS6_IJSA_NS7_ILi256EEESB_EEES9_SE_SG_Li256ELb1ELb1ELb0ELb0EEENS1_36VarlenDynamicPersistentTileSchedulerILi128ELi96ELi256ELi128ELb0ELb1ELb1ELb1ELb1ELb1EEEEEEEEEvNT_6ParamsE --------------------------
	.section	.nv.info._ZN7cutlass13device_kernelIN5flash11enable_sm90INS1_16FlashAttnFwdSm90INS1_25CollectiveMainloopFwdSm90ILi2EN4cute5tupleIJNS5_1CILi1EEES8_S8_EEENS6_IJNS7_ILi128EEENS7_ILi96EEENS7_ILi64EEEEEELi256ENS_6half_tEfNS_4arch4Sm90ELb1ELb0ELb0ELb1ELb0ELb0ELb1ELb1ELb0ELb1ELb0ELb0EEENS1_21CollectiveEpilogueFwdINS6_IJSA_NS7_ILi256EEESB_EEES9_SE_SG_Li256ELb1ELb1ELb0ELb0EEENS1_36VarlenDynamicPersistentTileSchedulerILi128ELi96ELi256ELi128ELb0ELb1ELb1ELb1ELb1ELb1EEEEEEEEEvNT_6ParamsE,"",@"SHT_CUDA_INFO"
	.sectionflags	@""
	.align	4


	//----- nvinfo : EIATTR_CUDA_API_VERSION
	.align		4
        /*0000*/ 	.byte	0x04, 0x37
        /*0002*/ 	.short	(.L_312 - .L_311)
.L_311:
        /*0004*/ 	.word	0x00000082


	//----- nvinfo : EIATTR_KPARAM_INFO
	.align		4
.L_312:
        /*0008*/ 	.byte	0x04, 0x17
        /*000a*/ 	.short	(.L_314 - .L_313)
.L_313:
        /*000c*/ 	.word	0x00000000
        /*0010*/ 	.short	0x0000
        /*0012*/ 	.short	0x0000
        /*0014*/ 	.byte	0x00, 0xf0, 0x01, 0x2e


	//----- nvinfo : EIATTR_SPARSE_MMA_MASK
	.align		4
.L_314:
        /*0018*/ 	.byte	0x03, 0x50
        /*001a*/ 	.short	0x0000


	//----- nvinfo : EIATTR_MAXREG_COUNT
	.align		4
        /*001c*/ 	.byte	0x03, 0x1b
        /*001e*/ 	.short	0x00a8


	//----- nvinfo : EIATTR_MERCURY_ISA_VERSION
	.align		4
        /*0020*/ 	.byte	0x03, 0x5f
        /*0022*/ 	.short	0x0101


	//----- nvinfo : EIATTR_VRC_CTA_INIT_COUNT
	.align		4
        /*0024*/ 	.byte	0x02, 0x4a
	.zero		1
	.zero		1


	//----- nvinfo : EIATTR_EXIT_INSTR_OFFSETS
	.align		4
        /*0028*/ 	.byte	0x04, 0x1c
        /*002a*/ 	.short	(.L_316 - .L_315)


	//   ....[0]....
.L_315:
        /*002c*/ 	.word	0x00000010


	//----- nvinfo : EIATTR_MAX_THREADS
	.align		4
.L_316:
        /*0030*/ 	.byte	0x04, 0x05
        /*0032*/ 	.short	(.L_318 - .L_317)
.L_317:
        /*0034*/ 	.word	0x00000180
        /*0038*/ 	.word	0x00000001
        /*003c*/ 	.word	0x00000001


	//----- nvinfo : EIATTR_CBANK_PARAM_SIZE
	.align		4
.L_318:
        /*0040*/ 	.byte	0x03, 0x19
        /*0042*/ 	.short	0x0b80


	//----- nvinfo : EIATTR_PARAM_CBANK
	.align		4
        /*0044*/ 	.byte	0x04, 0x0a
        /*0046*/ 	.short	(.L_320 - .L_319)
	.align		4
.L_319:
        /*0048*/ 	.word	index@(.nv.constant0._ZN7cutlass13device_kernelIN5flash11enable_sm90INS1_16FlashAttnFwdSm90INS1_25CollectiveMainloopFwdSm90ILi2EN4cute5tupleIJNS5_1CILi1EEES8_S8_EEENS6_IJNS7_ILi128EEENS7_ILi96EEENS7_ILi64EEEEEELi256ENS_6half_tEfNS_4arch4Sm90ELb1ELb0ELb0ELb1ELb0ELb0ELb1ELb1ELb0ELb1ELb0ELb0EEENS1_21CollectiveEpilogueFwdINS6_IJSA_NS7_ILi256EEESB_EEES9_SE_SG_Li256ELb1ELb1ELb0ELb0EEENS1_36VarlenDynamicPersistentTileSchedulerILi128ELi96ELi256ELi128ELb0ELb1ELb1ELb1ELb1ELb1EEEEEEEEEvNT_6ParamsE)
        /*004c*/ 	.short	0x0380
        /*004e*/ 	.short	0x0b80


	//----- nvinfo : EIATTR_SW_WAR
	.align		4
.L_320:
        /*0050*/ 	.byte	0x04, 0x36
        /*0052*/ 	.short	(.L_322 - .L_321)
.L_321:
        /*0054*/ 	.word	0x00000008
.L_322:


//--------------------- .nv.info._ZN7cutlass13device_kernelIN5flash11enable_sm90INS1_16FlashAttnFwdSm90INS1_25CollectiveMainloopFwdSm90ILi2EN4cute5tupleIJNS5_1CILi1EEES8_S8_EEENS6_IJNS7_ILi128EEENS7_ILi96EEENS7_ILi64EEEEEELi256ENS_6half_tEfNS_4arch4Sm90ELb1ELb0ELb0ELb1ELb0ELb1ELb1ELb1ELb0ELb1ELb0ELb0EEENS1_21CollectiveEpilogueFwdINS6_IJSA_NS7_ILi256EEESB_EEES9_SE_SG_Li256ELb1ELb1ELb0ELb0EEENS1_36VarlenDynamicPersistentTileSchedulerILi128ELi96ELi256ELi128ELb0ELb1ELb1ELb1ELb1ELb1EEEEEEEEEvNT_6ParamsE --------------------------
	.section	.nv.info._ZN7cutlass13device_kernelIN5flash11enable_sm90INS1_16FlashAttnFwdSm90INS1_25CollectiveMainloopFwdSm90ILi2EN4cute5tupleIJNS5_1CILi1EEES8_S8_EEENS6_IJNS7_ILi128EEENS7_ILi96EEENS7_ILi64EEEEEELi256ENS_6half_tEfNS_4arch4Sm90ELb1ELb0ELb0ELb1ELb0ELb1ELb1ELb1ELb0ELb1ELb0ELb0EEENS1_21CollectiveEpilogueFwdINS6_IJSA_NS7_ILi256EEESB_EEES9_SE_SG_Li256ELb1ELb1ELb0ELb0EEENS1_36VarlenDynamicPersistentTileSchedulerILi128ELi96ELi256ELi128ELb0ELb1ELb1ELb1ELb1ELb1EEEEEEEEEvNT_6ParamsE,"",@"SHT_CUDA_INFO"
	.sectionflags	@""
	.align	4


	//----- nvinfo : EIATTR_CUDA_API_VERSION
	.align		4
        /*0000*/ 	.byte	0x04, 0x37
        /*0002*/ 	.short	(.L_324 - .L_323)
.L_323:
        /*0004*/ 	.word	0x00000082


	//----- nvinfo : EIATTR_KPARAM_INFO
	.align		4
.L_324:
        /*0008*/ 	.byte	0x04, 0x17
        /*000a*/ 	.short	(.L_326 - .L_325)
.L_325:
        /*000c*/ 	.word	0x00000000
        /*0010*/ 	.short	0x0000
        /*0012*/ 	.short	0x0000
        /*0014*/ 	.byte	0x00, 0xf0, 0x01, 0x2e


	//----- nvinfo : EIATTR_SPARSE_MMA_MASK
	.align		4
.L_326:
        /*0018*/ 	.byte	0x03, 0x50
        /*001a*/ 	.short	0x0000


	//----- nvinfo : EIATTR_MAXREG_COUNT
	.align		4
        /*001c*/ 	.byte	0x03, 0x1b
        /*001e*/ 	.short	0x00a8


	//----- nvinfo : EIATTR_MERCURY_ISA_VERSION
	.align		4
        /*0020*/ 	.byte	0x03, 0x5f
        /*0022*/ 	.short	0x0101


	//----- nvinfo : EIATTR_VRC_CTA_INIT_COUNT
	.align		4
        /*0024*/ 	.byte	0x02, 0x4a
	.zero		1
	.zero		1


	//----- nvinfo : EIATTR_EXIT_INSTR_OFFSETS
	.align		4
        /*0028*/ 	.byte	0x04, 0x1c
        /*002a*/ 	.short	(.L_328 - .L_327)


	//   ....[0]....
.L_327:
        /*002c*/ 	.word	0x00000010


	//----- nvinfo : EIATTR_MAX_THREADS
	.align		4
.L_328:
        /*0030*/ 	.byte	0x04, 0x05
        /*0032*/ 	.short	(.L_330 - .L_329)
.L_329:
        /*0034*/ 	.word	0x00000180
        /*0038*/ 	.word	0x00000001
        /*003c*/ 	.word	0x00000001


	//----- nvinfo : EIATTR_CBANK_PARAM_SIZE
	.align		4
.L_330:
        /*0040*/ 	.byte	0x03, 0x19
        /*0042*/ 	.short	0x0b80


	//----- nvinfo : EIATTR_PARAM_CBANK
	.align		4
        /*0044*/ 	.byte	0x04, 0x0a
        /*0046*/ 	.short	(.L_332 - .L_331)
	.align		4
.L_331:
        /*0048*/ 	.word	index@(.nv.constant0._ZN7cutlass13device_kernelIN5flash11enable_sm90INS1_16FlashAttnFwdSm90INS1_25CollectiveMainloopFwdSm90ILi2EN4cute5tupleIJNS5_1CILi1EEES8_S8_EEENS6_IJNS7_ILi128EEENS7_ILi96EEENS7_ILi64EEEEEELi256ENS_6half_tEfNS_4arch4Sm90ELb1ELb0ELb0ELb1ELb0ELb1ELb1ELb1ELb0ELb1ELb0ELb0EEENS1_21CollectiveEpilogueFwdINS6_IJSA_NS7_ILi256EEESB_EEES9_SE_SG_Li256ELb1ELb1ELb0ELb0EEENS1_36VarlenDynamicPersistentTileSchedulerILi128ELi96ELi256ELi128ELb0ELb1ELb1ELb1ELb1ELb1EEEEEEEEEvNT_6ParamsE)
        /*004c*/ 	.short	0x0380
        /*004e*/ 	.short	0x0b80


	//----- nvinfo : EIATTR_SW_WAR
	.align		4
.L_332:
        /*0050*/ 	.byte	0x04, 0x36
        /*0052*/ 	.short	(.L_334 - .L_333)
.L_333:
        /*0054*/ 	.word	0x00000008
.L_334:


//--------------------- .nv.callgraph             --------------------------
	.section	.nv.callgraph,"",@"SHT_CUDA_CALLGRAPH"
	.align	4
	.sectionentsize	8
	.align		4
        /*0000*/ 	.word	0x00000000
	.align		4
        /*0004*/ 	.word	0xffffffff
	.align		4
        /*0008*/ 	.word	0x00000000
	.align		4
        /*000c*/ 	.word	0xfffffffe
	.align		4
        /*0010*/ 	.word	0x00000000
	.align		4
        /*0014*/ 	.word	0xfffffffd
	.align		4
        /*0018*/ 	.word	0x00000000
	.align		4
        /*001c*/ 	.word	0xfffffffc


//--------------------- .nv.constant4             --------------------------
	.section	.nv.constant4,"a",@progbits
	.align	8
	.align		8
.nv.constant4:
        /*0000*/ 	.dword	_ZN77_INTERNAL_a19a9673_41_flash_fwd_hdim64_256_fp16_packgqa_sm90_cu_ceb34e2a_36144cuda3std3__45__cpo5beginE
	.align		8
        /*0008*/ 	.dword	_ZN77_INTERNAL_a19a9673_41_flash_fwd_hdim64_256_fp16_packgqa_sm90_cu_ceb34e2a_36144cuda3std3__45__cpo3endE
	.align		8
        /*0010*/ 	.dword	_ZN77_INTERNAL_a19a9673_41_flash_fwd_hdim64_256_fp16_packgqa_sm90_cu_ceb34e2a_36144cuda3std3__45__cpo6cbeginE
	.align		8
        /*0018*/ 	.dword	_ZN77_INTERNAL_a19a9673_41_flash_fwd_hdim64_256_fp16_packgqa_sm90_cu_ceb34e2a_36144cuda3std3__45__cpo4cendE
	.align		8
        /*0020*/ 	.dword	_ZN77_INTERNAL_a19a9673_41_flash_fwd_hdim64_256_fp16_packgqa_sm90_cu_ceb34e2a_36144cuda3std3__479_GLOBAL__N__a19a9673_41_flash_fwd_hdim64_256_fp16_packgqa_sm90_cu_ceb34e2a_36146ignoreE
	.align		8
        /*0028*/ 	.dword	_ZN77_INTERNAL_a19a9673_41_flash_fwd_hdim64_256_fp16_packgqa_sm90_cu_ceb34e2a_36144cuda3std3__419piecewise_constructE
	.align		8
        /*0030*/ 	.dword	_ZN77_INTERNAL_a19a9673_41_flash_fwd_hdim64_256_fp16_packgqa_sm90_cu_ceb34e2a_36144cuda3std3__48in_placeE
	.align		8
        /*0038*/ 	.dword	_ZN77_INTERNAL_a19a9673_41_flash_fwd_hdim64_256_fp16_packgqa_sm90_cu_ceb34e2a_36144cuda3std6ranges3__45__cpo4swapE
	.align		8
        /*0040*/ 	.dword	_ZN77_INTERNAL_a19a9673_41_flash_fwd_hdim64_256_fp16_packgqa_sm90_cu_ceb34e2a_36144cuda3std6ranges3__45__cpo9iter_moveE
	.align		8
        /*0048*/ 	.dword	_ZN77_INTERNAL_a19a9673_41_flash_fwd_hdim64_256_fp16_packgqa_sm90_cu_ceb34e2a_36144cute7productE
	.align		8
        /*0050*/ 	.dword	_ZN77_INTERNAL_a19a9673_41_flash_fwd_hdim64_256_fp16_packgqa_sm90_cu_ceb34e2a_36144cute1_E


//--------------------- .text._ZN7cutlass13device_kernelIN5flash11enable_sm90INS1_16FlashAttnFwdSm90INS1_25CollectiveMainloopFwdSm90ILi2EN4cute5tupleIJNS5_1CILi1EEES8_S8_EEENS6_IJNS7_ILi128EEENS7_ILi96EEENS7_ILi64EEEEEELi256ENS_6half_tEfNS_4arch4Sm90ELb0ELb0ELb0ELb0ELb0ELb0ELb0ELb1ELb0ELb1ELb0ELb0EEENS1_21CollectiveEpilogueFwdINS6_IJSA_NS7_ILi256EEESB_EEES9_SE_SG_Li256ELb0ELb1ELb0ELb0EEENS1_29StaticPersistentTileSchedulerILb0EEEEEEEEEvNT_6ParamsE --------------------------
	.section	.text._ZN7cutlass13device_kernelIN5flash11enable_sm90INS1_16FlashAttnFwdSm90INS1_25CollectiveMainloopFwdSm90ILi2EN4cute5tupleIJNS5_1CILi1EEES8_S8_EEENS6_IJNS7_ILi128EEENS7_ILi96EEENS7_ILi64EEEEEELi256ENS_6half_tEfNS_4arch4Sm90ELb0ELb0ELb0ELb0ELb0ELb0ELb0ELb1ELb0ELb1ELb0ELb0EEENS1_21CollectiveEpilogueFwdINS6_IJSA_NS7_ILi256EEESB_EEES9_SE_SG_Li256ELb0ELb1ELb0ELb0EEENS1_29StaticPersistentTileSchedulerILb0EEEEEEEEEvNT_6ParamsE,"ax",@progbits
	.align	128
.text._ZN7cutlass13device_kernelIN5flash11enable_sm90INS1_16FlashAttnFwdSm90INS1_25CollectiveMainloopFwdSm90ILi2EN4cute5tupleIJNS5_1CILi1EEES8_S8_EEENS6_IJNS7_ILi128EEENS7_ILi96EEENS7_ILi64EEEEEELi256ENS_6half_tEfNS_4arch4Sm90ELb0ELb0ELb0ELb0ELb0ELb0ELb0ELb1ELb0ELb1ELb0ELb0EEENS1_21CollectiveEpilogueFwdINS6_IJSA_NS7_ILi256EEESB_EEES9_SE_SG_Li256ELb0ELb1ELb0ELb0EEENS1_29StaticPersistentTileSchedulerILb0EEEEEEEEEvNT_6ParamsE:
        .type           _ZN7cutlass13device_kernelIN5flash11enable_sm90INS1_16FlashAttnFwdSm90INS1_25CollectiveMainloopFwdSm90ILi2EN4cute5tupleIJNS5_1CILi1EEES8_S8_EEENS6_IJNS7_ILi128EEENS7_ILi96EEENS7_ILi64EEEEEELi256ENS_6half_tEfNS_4arch4Sm90ELb0ELb0ELb0ELb0ELb0ELb0ELb0ELb1ELb0ELb1ELb0ELb0EEENS1_21CollectiveEpilogueFwdINS6_IJSA_NS7_ILi256EEESB_EEES9_SE_SG_Li256ELb0ELb1ELb0ELb0EEENS1_29StaticPersistentTileSchedulerILb0EEEEEEEEEvNT_6ParamsE,@function
        .size           _ZN7cutlass13device_kernelIN5flash11enable_sm90INS1_16FlashAttnFwdSm90INS1_25CollectiveMainloopFwdSm90ILi2EN4cute5tupleIJNS5_1CILi1EEES8_S8_EEENS6_IJNS7_ILi128EEENS7_ILi96EEENS7_ILi64EEEEEELi256ENS_6half_tEfNS_4arch4Sm90ELb0ELb0ELb0ELb0ELb0ELb0ELb0ELb1ELb0ELb1ELb0ELb0EEENS1_21CollectiveEpilogueFwdINS6_IJSA_NS7_ILi256EEESB_EEES9_SE_SG_Li256ELb0ELb1ELb0ELb0EEENS1_29StaticPersistentTileSchedulerILb0EEEEEEEEEvNT_6ParamsE,(.L_x_18 - _ZN7cutlass13device_kernelIN5flash11enable_sm90INS1_16FlashAttnFwdSm90INS1_25CollectiveMainloopFwdSm90ILi2EN4cute5tupleIJNS5_1CILi1EEES8_S8_EEENS6_IJNS7_ILi128EEENS7_ILi96EEENS7_ILi64EEEEEELi256ENS_6half_tEfNS_4arch4Sm90ELb0ELb0ELb0ELb0ELb0ELb0ELb0ELb1ELb0ELb1ELb0ELb0EEENS1_21CollectiveEpilogueFwdINS6_IJSA_NS7_ILi256EEESB_EEES9_SE_SG_Li256ELb0ELb1ELb0ELb0EEENS1_29StaticPersistentTileSchedulerILb0EEEEEEEEEvNT_6ParamsE)
        .other          _ZN7cutlass13device_kernelIN5flash11enable_sm90INS1_16FlashAttnFwdSm90INS1_25CollectiveMainloopFwdSm90ILi2EN4cute5tupleIJNS5_1CILi1EEES8_S8_EEENS6_IJNS7_ILi128EEENS7_ILi96EEENS7_ILi64EEEEEELi256ENS_6half_tEfNS_4arch4Sm90ELb0ELb0ELb0ELb0ELb0ELb0ELb0ELb1ELb0ELb1ELb0ELb0EEENS1_21CollectiveEpilogueFwdINS6_IJSA_NS7_ILi256EEESB_EEES9_SE_SG_Li256ELb0ELb1ELb0ELb0EEENS1_29StaticPersistentTileSchedulerILb0EEEEEEEEEvNT_6ParamsE,@"STO_CUDA_ENTRY STV_DEFAULT"
_ZN7cutlass13device_kernelIN5flash11enable_sm90INS1_16FlashAttnFwdSm90INS1_25CollectiveMainloopFwdSm90ILi2EN4cute5tupleIJNS5_1CILi1EEES8_S8_EEENS6_IJNS7_ILi128EEENS7_ILi96EEENS7_ILi64EEEEEELi256ENS_6half_tEfNS_4arch4Sm90ELb0ELb0ELb0ELb0ELb0ELb0ELb0ELb1ELb0ELb1ELb0ELb0EEENS1_21CollectiveEpilogueFwdINS6_IJSA_NS7_ILi256EEESB_EEES9_SE_SG_Li256ELb0ELb1ELb0ELb0EEENS1_29StaticPersistentTileSchedulerILb0EEEEEEEEEvNT_6ParamsE:
[----:B------:R-:W-:Y:S01]  /*0000*/  LDC R1, c[0x0][0x37c] ;  /* 0x0000df00ff017b82 */ /* 0x000fe20000000800 */
[----:B------:R-:W-:Y:S05]  /*0010*/  EXIT ;  /* 0x000000000000794d */ /* 0x000fea0003800000 */
.L_x_0:
[----:B------:R-:W-:-:S00]  /*0020*/  BRA `(.L_x_0) ;  /* 0xfffffffc00fc7947 */ /* 0x000fc0000383ffff */
[----:B------:R-:W-:-:S00]  /*0030*/  NOP ;  /* 0x0000000000007918 */ /* 0x000fc00000000000 */
        /* <DEDUP_REMOVED lines=12> */
.L_x_18:


//--------------------- .text._ZN7cutlass13device_kernelIN5flash11enable_sm90INS1_16FlashAttnFwdSm90INS1_25CollectiveMainloopFwdSm90ILi2EN4cute5tupleIJNS5_1CILi1EEES8_S8_EEENS6_IJNS7_ILi128EEENS7_ILi96EEENS7_ILi64EEEEEELi256ENS_6half_tEfNS_4arch4Sm90ELb0ELb0ELb0ELb0ELb0ELb0ELb1ELb1ELb0ELb1ELb0ELb0EEENS1_21CollectiveEpilogueFwdINS6_IJSA_NS7_ILi256EEESB_EEES9_SE_SG_Li256ELb0ELb1ELb0ELb0EEENS1_29StaticPersistentTileSchedulerILb0EEEEEEEEEvNT_6ParamsE --------------------------
	.section	.text._ZN7cutlass13device_kernelIN5flash11enable_sm90INS1_16FlashAttnFwdSm90INS1_25CollectiveMainloopFwdSm90ILi2EN4cute5tupleIJNS5_1CILi1EEES8_S8_EEENS6_IJNS7_ILi128EEENS7_ILi96EEENS7_ILi64EEEEEELi256ENS_6half_tEfNS_4arch4Sm90ELb0ELb0ELb0ELb0ELb0ELb0ELb1ELb1ELb0ELb1ELb0ELb0EEENS1_21CollectiveEpilogueFwdINS6_IJSA_NS7_ILi256EEESB_EEES9_SE_SG_Li256ELb0ELb1ELb0ELb0EEENS1_29StaticPersistentTileSchedulerILb0EEEEEEEEEvNT_6ParamsE,"ax",@progbits
	.align	128
.text._ZN7cutlass13device_kernelIN5flash11enable_sm90INS1_16FlashAttnFwdSm90INS1_25CollectiveMainloopFwdSm90ILi2EN4cute5tupleIJNS5_1CILi1EEES8_S8_EEENS6_IJNS7_ILi128EEENS7_ILi96EEENS7_ILi64EEEEEELi256ENS_6half_tEfNS_4arch4Sm90ELb0ELb0ELb0ELb0ELb0ELb0ELb1ELb1ELb0ELb1ELb0ELb0EEENS1_21CollectiveEpilogueFwdINS6_IJSA_NS7_ILi256EEESB_EEES9_SE_SG_Li256ELb0ELb1ELb0ELb0EEENS1_29StaticPersistentTileSchedulerILb0EEEEEEEEEvNT_6ParamsE:
        .type           _ZN7cutlass13device_kernelIN5flash11enable_sm90INS1_16FlashAttnFwdSm90INS1_25CollectiveMainloopFwdSm90ILi2EN4cute5tupleIJNS5_1CILi1EEES8_S8_EEENS6_IJNS7_ILi128EEENS7_ILi96EEENS7_ILi64EEEEEELi256ENS_6half_tEfNS_4arch4Sm90ELb0ELb0ELb0ELb0ELb0ELb0ELb1ELb1ELb0ELb1ELb0ELb0EEENS1_21CollectiveEpilogueFwdINS6_IJSA_NS7_ILi256EEESB_EEES9_SE_SG_Li256ELb0ELb1ELb0ELb0EEENS1_29StaticPersistentTileSchedulerILb0EEEEEEEEEvNT_6ParamsE,@function
        .size           _ZN7cutlass13device_kernelIN5flash11enable_sm90INS1_16FlashAttnFwdSm90INS1_25CollectiveMainloopFwdSm90ILi2EN4cute5tupleIJNS5_1CILi1EEES8_S8_EEENS6_IJNS7_ILi128EEENS7_ILi96EEENS7_ILi64EEEEEELi256ENS_6half_tEfNS_4arch4Sm90ELb0ELb0ELb0ELb0ELb0ELb0ELb1ELb1ELb0ELb1ELb0ELb0EEENS1_21CollectiveEpilogueFwdINS6_IJSA_NS7_ILi256EEESB_EEES9_SE_SG_Li256ELb0ELb1ELb0ELb0EEENS1_29StaticPersistentTileSchedulerILb0EEEEEEEEEvNT_6ParamsE,(.L_x_19 - _ZN7cutlass13device_kernelIN5flash11enable_sm90INS1_16FlashAttnFwdSm90INS1_25CollectiveMainloopFwdSm90ILi2EN4cute5tupleIJNS5_1CILi1EEES8_S8_EEENS6_IJNS7_ILi128EEENS7_ILi96EEENS7_ILi64EEEEEELi256ENS_6half_tEfNS_4arch4Sm90ELb0ELb0ELb0ELb0ELb0ELb0ELb1ELb1ELb0ELb1ELb0ELb0EEENS1_21CollectiveEpilogueFwdINS6_IJSA_NS7_ILi256EEESB_EEES9_SE_SG_Li256ELb0ELb1ELb0ELb0EEENS1_29StaticPersistentTileSchedulerILb0EEEEEEEEEvNT_6ParamsE)
        .other          _ZN7cutlass13device_kernelIN5flash11enable_sm90INS1_16FlashAttnFwdSm90INS1_25CollectiveMainloopFwdSm90ILi2EN4cute5tupleIJNS5_1CILi1EEES8_S8_EEENS6_IJNS7_ILi128EEENS7_ILi96EEENS7_ILi64EEEEEELi256ENS_6half_tEfNS_4arch4Sm90ELb0ELb0ELb0ELb0ELb0ELb0ELb1ELb1ELb0ELb1ELb0ELb0EEENS1_21CollectiveEpilogueFwdINS6_IJSA_NS7_ILi256EEESB_EEES9_SE_SG_Li256ELb0ELb1ELb0ELb0EEENS1_29StaticPersistentTileSchedulerILb0EEEEEEEEEvNT_6ParamsE,@"STO_CUDA_ENTRY STV_DEFAULT"
_ZN7cutlass13device_kernelIN5flash11enable_sm90INS1_16FlashAttnFwdSm90INS1_25CollectiveMainloopFwdSm90ILi2EN4cute5tupleIJNS5_1CILi1EEES8_S8_EEENS6_IJNS7_ILi128EEENS7_ILi96EEENS7_ILi64EEEEEELi256ENS_6half_tEfNS_4arch4Sm90ELb0ELb0ELb0ELb0ELb0ELb0ELb1ELb1ELb0ELb1ELb0ELb0EEENS1_21CollectiveEpilogueFwdINS6_IJSA_NS7_ILi256EEESB_EEES9_SE_SG_Li256ELb0ELb1ELb0ELb0EEENS1_29StaticPersistentTileSchedulerILb0EEEEEEEEEvNT_6ParamsE:
[----:B------:R-:W-:Y:S01]  /*0000*/  LDC R1, c[0x0][0x37c] ;  /* 0x0000df00ff017b82 */ /* 0x000fe20000000800 */
[----:B------:R-:W-:Y:S05]  /*0010*/  EXIT ;  /* 0x000000000000794d */ /* 0x000fea0003800000 */
.L_x_1:
        /* <DEDUP_REMOVED lines=14> */
.L_x_19:


//--------------------- .text._ZN7cutlass13device_kernelIN5flash11enable_sm90INS1_16FlashAttnFwdSm90INS1_25CollectiveMainloopFwdSm90ILi2EN4cute5tupleIJNS5_1CILi1EEES8_S8_EEENS6_IJNS7_ILi128EEENS7_ILi96EEENS7_ILi64EEEEEELi256ENS_6half_tEfNS_4arch4Sm90ELb0ELb0ELb0ELb1ELb0ELb0ELb0ELb1ELb0ELb1ELb0ELb0EEENS1_21CollectiveEpilogueFwdINS6_IJSA_NS7_ILi256EEESB_EEES9_SE_SG_Li256ELb1ELb1ELb0ELb0EEENS1_36VarlenDynamicPersistentTileSchedulerILi128ELi96ELi256ELi128ELb0ELb1ELb1ELb0ELb1ELb1EEEEEEEEEvNT_6ParamsE --------------------------
	.section	.text._ZN7cutlass13device_kernelIN5flash11enable_sm90INS1_16FlashAttnFwdSm90INS1_25CollectiveMainloopFwdSm90ILi2EN4cute5tupleIJNS5_1CILi1EEES8_S8_EEENS6_IJNS7_ILi128EEENS7_ILi96EEENS7_ILi64EEEEEELi256ENS_6half_tEfNS_4arch4Sm90ELb0ELb0ELb0ELb1ELb0ELb0ELb0ELb1ELb0ELb1ELb0ELb0EEENS1_21CollectiveEpilogueFwdINS6_IJSA_NS7_ILi256EEESB_EEES9_SE_SG_Li256ELb1ELb1ELb0ELb0EEENS1_36VarlenDynamicPersistentTileSchedulerILi128ELi96ELi256ELi128ELb0ELb1ELb1ELb0ELb1ELb1EEEEEEEEEvNT_6ParamsE,"ax",@progbits
	.align	128
.text._ZN7cutlass13device_kernelIN5flash11enable_sm90INS1_16FlashAttnFwdSm90INS1_25CollectiveMainloopFwdSm90ILi2EN4cute5tupleIJNS5_1CILi1EEES8_S8_EEENS6_IJNS7_ILi128EEENS7_ILi96EEENS7_ILi64EEEEEELi256ENS_6half_tEfNS_4arch4Sm90ELb0ELb0ELb0ELb1ELb0ELb0ELb0ELb1ELb0ELb1ELb0ELb0EEENS1_21CollectiveEpilogueFwdINS6_IJSA_NS7_ILi256EEESB_EEES9_SE_SG_Li256ELb1ELb1ELb0ELb0EEENS1_36VarlenDynamicPersistentTileSchedulerILi128ELi96ELi256ELi128ELb0ELb1ELb1ELb0ELb1ELb1EEEEEEEEEvNT_6ParamsE:
        .type           _ZN7cutlass13device_kernelIN5flash11enable_sm90INS1_16FlashAttnFwdSm90INS1_25CollectiveMainloopFwdSm90ILi2EN4cute5tupleIJNS5_1CILi1EEES8_S8_EEENS6_IJNS7_ILi128EEENS7_ILi96EEENS7_ILi64EEEEEELi256ENS_6half_tEfNS_4arch4Sm90ELb0ELb0ELb0ELb1ELb0ELb0ELb0ELb1ELb0ELb1ELb0ELb0EEENS1_21CollectiveEpilogueFwdINS6_IJSA_NS7_ILi256EEESB_EEES9_SE_SG_Li256ELb1ELb1ELb0ELb0EEENS1_36VarlenDynamicPersistentTileSchedulerILi128ELi96ELi256ELi128ELb0ELb1ELb1ELb0ELb1ELb1EEEEEEEEEvNT_6ParamsE,@function
        .size           _ZN7cutlass13device_kernelIN5flash11enable_sm90INS1_16FlashAttnFwdSm90INS1_25CollectiveMainloopFwdSm90ILi2EN4cute5tupleIJNS5_1CILi1EEES8_S8_EEENS6_IJNS7_ILi128EEENS7_ILi96EEENS7_ILi64EEEEEELi256ENS_6half_tEfNS_4arch4Sm90ELb0ELb0ELb0ELb1ELb0ELb0ELb0ELb1ELb0ELb1ELb0ELb0EEENS1_21CollectiveEpilogueFwdINS6_IJSA_NS7_ILi256EEESB_EEES9_SE_SG_Li256ELb1ELb1ELb0ELb0EEENS1_36VarlenDynamicPersistentTileSchedulerILi128ELi96ELi256ELi128ELb0ELb1ELb1ELb0ELb1ELb1EEEEEEEEEvNT_6ParamsE,(.L_x_20 - _ZN7cutlass13device_kernelIN5flash11enable_sm90INS1_16FlashAttnFwdSm90INS1_25CollectiveMainloopFwdSm90ILi2EN4cute5tupleIJNS5_1CILi1EEES8_S8_EEENS6_IJNS7_ILi128EEENS7_ILi96EEENS7_ILi64EEEEEELi256ENS_6half_tEfNS_4arch4Sm90ELb0ELb0ELb0ELb1ELb0ELb0ELb0ELb1ELb0ELb1ELb0ELb0EEENS1_21CollectiveEpilogueFwdINS6_IJSA_NS7_ILi256EEESB_EEES9_SE_SG_Li256ELb1ELb1ELb0ELb0EEENS1_36VarlenDynamicPersistentTileSchedulerILi128ELi96ELi256ELi128ELb0ELb1ELb1ELb0ELb1ELb1EEEEEEEEEvNT_6ParamsE)
        .other          _ZN7cutlass13device_kernelIN5flash11enable_sm90INS1_16FlashAttnFwdSm90INS1_25CollectiveMainloopFwdSm90ILi2EN4cute5tupleIJNS5_1CILi1EEES8_S8_EEENS6_IJNS7_ILi128EEENS7_ILi96EEENS7_ILi64EEEEEELi256ENS_6half_tEfNS_4arch4Sm90ELb0ELb0ELb0ELb1ELb0ELb0ELb0ELb1ELb0ELb1ELb0ELb0EEENS1_21CollectiveEpilogueFwdINS6_IJSA_NS7_ILi256EEESB_EEES9_SE_SG_Li256ELb1ELb1ELb0ELb0EEENS1_36VarlenDynamicPersistentTileSchedulerILi128ELi96ELi256ELi128ELb0ELb1ELb1ELb0ELb1ELb1EEEEEEEEEvNT_6ParamsE,@"STO_CUDA_ENTRY STV_DEFAULT"
_ZN7cutlass13device_kernelIN5flash11enable_sm90INS1_16FlashAttnFwdSm90INS1_25CollectiveMainloopFwdSm90ILi2EN4cute5tupleIJNS5_1CILi1EEES8_S8_EEENS6_IJNS7_ILi128EEENS7_ILi96EEENS7_ILi64EEEEEELi256ENS_6half_tEfNS_4arch4Sm90ELb0ELb0ELb0ELb1ELb0ELb0ELb0ELb1ELb0ELb1ELb0ELb0EEENS1_21CollectiveEpilogueFwdINS6_IJSA_NS7_ILi256EEESB_EEES9_SE_SG_Li256ELb1ELb1ELb0ELb0EEENS1_36VarlenDynamicPersistentTileSchedulerILi128ELi96ELi256ELi128ELb0ELb1ELb1ELb0ELb1ELb1EEEEEEEEEvNT_6ParamsE:
[----:B------:R-:W-:Y:S01]  /*0000*/  LDC R1, c[0x0][0x37c] ;  /* 0x0000df00ff017b82 */ /* 0x000fe20000000800 */
[----:B------:R-:W-:Y:S05]  /*0010*/  EXIT ;  /* 0x000000000000794d */ /* 0x000fea0003800000 */
.L_x_2:
        /* <DEDUP_REMOVED lines=14> */
.L_x_20:


//--------------------- .text._ZN7cutlass13device_kernelIN5flash11enable_sm90INS1_16FlashAttnFwdSm90INS1_25CollectiveMainloopFwdSm90ILi2EN4cute5tupleIJNS5_1CILi1EEES8_S8_EEENS6_IJNS7_ILi128EEENS7_ILi96EEENS7_ILi64EEEEEELi256ENS_6half_tEfNS_4arch4Sm90ELb0ELb0ELb0ELb1ELb0ELb1ELb0ELb1ELb0ELb1ELb0ELb0EEENS1_21CollectiveEpilogueFwdINS6_IJSA_NS7_ILi256EEESB_EEES9_SE_SG_Li256ELb1ELb1ELb0ELb0EEENS1_36VarlenDynamicPersistentTileSchedulerILi128ELi96ELi256ELi128ELb0ELb1ELb1ELb0ELb1ELb1EEEEEEEEEvNT_6ParamsE --------------------------
	.section	.text._ZN7cutlass13device_kernelIN5flash11enable_sm90INS1_16FlashAttnFwdSm90INS1_25CollectiveMainloopFwdSm90ILi2EN4cute5tupleIJNS5_1CILi1EEES8_S8_EEENS6_IJNS7_ILi128EEENS7_ILi96EEENS7_ILi64EEEEEELi256ENS_6half_tEfNS_4arch4Sm90ELb0ELb0ELb0ELb1ELb0ELb1ELb0ELb1ELb0ELb1ELb0ELb0EEENS1_21CollectiveEpilogueFwdINS6_IJSA_NS7_ILi256EEESB_EEES9_SE_SG_Li256ELb1ELb1ELb0ELb0EEENS1_36VarlenDynamicPersistentTileSchedulerILi128ELi96ELi256ELi128ELb0ELb1ELb1ELb0ELb1ELb1EEEEEEEEEvNT_6ParamsE,"ax",@progbits
	.align	128
.text._ZN7cutlass13device_kernelIN5flash11enable_sm90INS1_16FlashAttnFwdSm90INS1_25CollectiveMainloopFwdSm90ILi2EN4cute5tupleIJNS5_1CILi1EEES8_S8_EEENS6_IJNS7_ILi128EEENS7_ILi96EEENS7_ILi64EEEEEELi256ENS_6half_tEfNS_4arch4Sm90ELb0ELb0ELb0ELb1ELb0ELb1ELb0ELb1ELb0ELb1ELb0ELb0EEENS1_21CollectiveEpilogueFwdINS6_IJSA_NS7_ILi256EEESB_EEES9_SE_SG_Li256ELb1ELb1ELb0ELb0EEENS1_36VarlenDynamicPersistentTileSchedulerILi128ELi96ELi256ELi128ELb0ELb1ELb1ELb0ELb1ELb1EEEEEEEEEvNT_6ParamsE:
        .type           _ZN7cutlass13device_kernelIN5flash11enable_sm90INS1_16FlashAttnFwdSm90INS1_25CollectiveMainloopFwdSm90ILi2EN4cute5tupleIJNS5_1CILi1EEES8_S8_EEENS6_IJNS7_ILi128EEENS7_ILi96EEENS7_ILi64EEEEEELi256ENS_6half_tEfNS_4arch4Sm90ELb0ELb0ELb0ELb1ELb0ELb1ELb0ELb1ELb0ELb1ELb0ELb0EEENS1_21CollectiveEpilogueFwdINS6_IJSA_NS7_ILi256EEESB_EEES9_SE_SG_Li256ELb1ELb1ELb0ELb0EEENS1_36VarlenDynamicPersistentTileSchedulerILi128ELi96ELi256ELi128ELb0ELb1ELb1ELb0ELb1ELb1EEEEEEEEEvNT_6ParamsE,@function
        .size           _ZN7cutlass13device_kernelIN5flash11enable_sm90INS1_16FlashAttnFwdSm90INS1_25CollectiveMainloopFwdSm90ILi2EN4cute5tupleIJNS5_1CILi1EEES8_S8_EEENS6_IJNS7_ILi128EEENS7_ILi96EEENS7_ILi64EEEEEELi256ENS_6half_tEfNS_4arch4Sm90ELb0ELb0ELb0ELb1ELb0ELb1ELb0ELb1ELb0ELb1ELb0ELb0EEENS1_21CollectiveEpilogueFwdINS6_IJSA_NS7_ILi256EEESB_EEES9_SE_SG_Li256ELb1ELb1ELb0ELb0EEENS1_36VarlenDynamicPersistentTileSchedulerILi128ELi96ELi256ELi128ELb0ELb1ELb1ELb0ELb1ELb1EEEEEEEEEvNT_6ParamsE,(.L_x_21 - _ZN7cutlass13device_kernelIN5flash11enable_sm90INS1_16FlashAttnFwdSm90INS1_25CollectiveMainloopFwdSm90ILi2EN4cute5tupleIJNS5_1CILi1EEES8_S8_EEENS6_IJNS7_ILi128EEENS7_ILi96EEENS7_ILi64EEEEEELi256ENS_6half_tEfNS_4arch4Sm90ELb0ELb0ELb0ELb1ELb0ELb1ELb0ELb1ELb0ELb1ELb0ELb0EEENS1_21CollectiveEpilogueFwdINS6_IJSA_NS7_ILi256EEESB_EEES9_SE_SG_Li256ELb1ELb1ELb0ELb0EEENS1_36VarlenDynamicPersistentTileSchedulerILi128ELi96ELi256ELi128ELb0ELb1ELb1ELb0ELb1ELb1EEEEEEEEEvNT_6ParamsE)
        .other          _ZN7cutlass13device_kernelIN5flash11enable_sm90INS1_16FlashAttnFwdSm90INS1_25CollectiveMainloopFwdSm90ILi2EN4cute5tupleIJNS5_1CILi1EEES8_S8_EEENS6_IJNS7_ILi128EEENS7_ILi96EEENS7_ILi64EEEEEELi256ENS_6half_tEfNS_4arch4Sm90ELb0ELb0ELb0ELb1ELb0ELb1ELb0ELb1ELb0ELb1ELb0ELb0EEENS1_21CollectiveEpilogueFwdINS6_IJSA_NS7_ILi256EEESB_EEES9_SE_SG_Li256ELb1ELb1ELb0ELb0EEENS1_36VarlenDynamicPersistentTileSchedulerILi128ELi96ELi256ELi128ELb0ELb1ELb1ELb0ELb1ELb1EEEEEEEEEvNT_6ParamsE,@"STO_CUDA_ENTRY STV_DEFAULT"
_ZN7cutlass13device_kernelIN5flash11enable_sm90INS1_16FlashAttnFwdSm90INS1_25CollectiveMainloopFwdSm90ILi2EN4cute5tupleIJNS5_1CILi1EEES8_S8_EEENS6_IJNS7_ILi128EEENS7_ILi96EEENS7_ILi64EEEEEELi256ENS_6half_tEfNS_4arch4Sm90ELb0ELb0ELb0ELb1ELb0ELb1ELb0ELb1ELb0ELb1ELb0ELb0EEENS1_21CollectiveEpilogueFwdINS6_IJSA_NS7_ILi256EEESB_EEES9_SE_SG_Li256ELb1ELb1ELb0ELb0EEENS1_36VarlenDynamicPersistentTileSchedulerILi128ELi96ELi256ELi128ELb0ELb1ELb1ELb0ELb1ELb1EEEEEEEEEvNT_6ParamsE:
[----:B------:R-:W-:Y:S01]  /*0000*/  LDC R1, c[0x0][0x37c] ;  /* 0x0000df00ff017b82 */ /* 0x000fe20000000800 */
[----:B------:R-:W-:Y:S05]  /*0010*/  EXIT ;  /* 0x000000000000794d */ /* 0x000fea0003800000 */
.L_x_3:
        /* <DEDUP_REMOVED lines=14> */
.L_x_21:


//--------------------- .text._ZN7cutlass13device_kernelIN5flash11enable_sm90INS1_16FlashAttnFwdSm90INS1_25CollectiveMainloopFwdSm90ILi2EN4cute5tupleIJNS5_1CILi1EEES8_S8_EEENS6_IJNS7_ILi128EEENS7_ILi96EEENS7_ILi64EEEEEELi256ENS_6half_tEfNS_4arch4Sm90ELb0ELb0ELb0ELb1ELb0ELb0ELb1ELb1ELb0ELb1ELb0ELb0EEENS1_21CollectiveEpilogueFwdINS6_IJSA_NS7_ILi256EEESB_EEES9_SE_SG_Li256ELb1ELb1ELb0ELb0EEENS1_36VarlenDynamicPersistentTileSchedulerILi128ELi96ELi256ELi128ELb0ELb1ELb1ELb0ELb1ELb1EEEEEEEEEvNT_6ParamsE --------------------------
	.section	.text._ZN7cutlass13device_kernelIN5flash11enable_sm90INS1_16FlashAttnFwdSm90INS1_25CollectiveMainloopFwdSm90ILi2EN4cute5tupleIJNS5_1CILi1EEES8_S8_EEENS6_IJNS7_ILi128EEENS7_ILi96EEENS7_ILi64EEEEEELi256ENS_6half_tEfNS_4arch4Sm90ELb0ELb0ELb0ELb1ELb0ELb0ELb1ELb1ELb0ELb1ELb0ELb0EEENS1_21CollectiveEpilogueFwdINS6_IJSA_NS7_ILi256EEESB_EEES9_SE_SG_Li256ELb1ELb1ELb0ELb0EEENS1_36VarlenDynamicPersistentTileSchedulerILi128ELi96ELi256ELi128ELb0ELb1ELb1ELb0ELb1ELb1EEEEEEEEEvNT_6ParamsE,"ax",@progbits
	.align	128
.text._ZN7cutlass13device_kernelIN5flash11enable_sm90INS1_16FlashAttnFwdSm90INS1_25CollectiveMainloopFwdSm90ILi2EN4cute5tupleIJNS5_1CILi1EEES8_S8_EEENS6_IJNS7_ILi128EEENS7_ILi96EEENS7_ILi64EEEEEELi256ENS_6half_tEfNS_4arch4Sm90ELb0ELb0ELb0ELb1ELb0ELb0ELb1ELb1ELb0ELb1ELb0ELb0EEENS1_21CollectiveEpilogueFwdINS6_IJSA_NS7_ILi256EEESB_EEES9_SE_SG_Li256ELb1ELb1ELb0ELb0EEENS1_36VarlenDynamicPersistentTileSchedulerILi128ELi96ELi256ELi128ELb0ELb1ELb1ELb0ELb1ELb1EEEEEEEEEvNT_6ParamsE:
        .type           _ZN7cutlass13device_kernelIN5flash11enable_sm90INS1_16FlashAttnFwdSm90INS1_25CollectiveMainloopFwdSm90ILi2EN4cute5tupleIJNS5_1CILi1EEES8_S8_EEENS6_IJNS7_ILi128EEENS7_ILi96EEENS7_ILi64EEEEEELi256ENS_6half_tEfNS_4arch4Sm90ELb0ELb0ELb0ELb1ELb0ELb0ELb1ELb1ELb0ELb1ELb0ELb0EEENS1_21CollectiveEpilogueFwdINS6_IJSA_NS7_ILi256EEESB_EEES9_SE_SG_Li256ELb1ELb1ELb0ELb0EEENS1_36VarlenDynamicPersistentTileSchedulerILi128ELi96ELi256ELi128ELb0ELb1ELb1ELb0ELb1ELb1EEEEEEEEEvNT_6ParamsE,@function
        .size           _ZN7cutlass13device_kernelIN5flash11enable_sm90INS1_16FlashAttnFwdSm90INS1_25CollectiveMainloopFwdSm90ILi2EN4cute5tupleIJNS5_1CILi1EEES8_S8_EEENS6_IJNS7_ILi128EEENS7_ILi96EEENS7_ILi64EEEEEELi256ENS_6half_tEfNS_4arch4Sm90ELb0ELb0ELb0ELb1ELb0ELb0ELb1ELb1ELb0ELb1ELb0ELb0EEENS1_21CollectiveEpilogueFwdINS6_IJSA_NS7_ILi256EEESB_EEES9_SE_SG_Li256ELb1ELb1ELb0ELb0EEENS1_36VarlenDynamicPersistentTileSchedulerILi128ELi96ELi256ELi128ELb0ELb1ELb1ELb0ELb1ELb1EEEEEEEEEvNT_6ParamsE,(.L_x_22 - _ZN7cutlass13device_kernelIN5flash11enable_sm90INS1_16FlashAttnFwdSm90INS1_25CollectiveMainloopFwdSm90ILi2EN4cute5tupleIJNS5_1CILi1EEES8_S8_EEENS6_IJNS7_ILi128EEENS7_ILi96EEENS7_ILi64EEEEEELi256ENS_6half_tEfNS_4arch4Sm90ELb0ELb0ELb0ELb1ELb0ELb0ELb1ELb1ELb0ELb1ELb0ELb0EEENS1_21CollectiveEpilogueFwdINS6_IJSA_NS7_ILi256EEESB_EEES9_SE_SG_Li256ELb1ELb1ELb0ELb0EEENS1_36VarlenDynamicPersistentTileSchedulerILi128ELi96ELi256ELi128ELb0ELb1ELb1ELb0ELb1ELb1EEEEEEEEEvNT_6ParamsE)
        .other          _ZN7cutlass13device_kernelIN5flash11enable_sm90INS1_16FlashAttnFwdSm90INS1_25CollectiveMainloopFwdSm90ILi2EN4cute5tupleIJNS5_1CILi1EEES8_S8_EEENS6_IJNS7_ILi128EEENS7_ILi96EEENS7_ILi64EEEEEELi256ENS_6half_tEfNS_4arch4Sm90ELb0ELb0ELb0ELb1ELb0ELb0ELb1ELb1ELb0ELb1ELb0ELb0EEENS1_21CollectiveEpilogueFwdINS6_IJSA_NS7_ILi256EEESB_EEES9_SE_SG_Li256ELb1ELb1ELb0ELb0EEENS1_36VarlenDynamicPersistentTileSchedulerILi128ELi96ELi256ELi128ELb0ELb1ELb1ELb0ELb1ELb1EEEEEEEEEvNT_6ParamsE,@"STO_CUDA_ENTRY STV_DEFAULT"
_ZN7cutlass13device_kernelIN5flash11enable_sm90INS1_16FlashAttnFwdSm90INS1_25CollectiveMainloopFwdSm90ILi2EN4cute5tupleIJNS5_1CILi1EEES8_S8_EEENS6_IJNS7_ILi128EEENS7_ILi96EEENS7_ILi64EEEEEELi256ENS_6half_tEfNS_4arch4Sm90ELb0ELb0ELb0ELb1ELb0ELb0ELb1ELb1ELb0ELb1ELb0ELb0EEENS1_21CollectiveEpilogueFwdINS6_IJSA_NS7_ILi256EEESB_EEES9_SE_SG_Li256ELb1ELb1ELb0ELb0EEENS1_36VarlenDynamicPersistentTileSchedulerILi128ELi96ELi256ELi128ELb0ELb1ELb1ELb0ELb1ELb1EEEEEEEEEvNT_6ParamsE:
[----:B------:R-:W-:Y:S01]  /*0000*/  LDC R1, c[0x0][0x37c] ;  /* 0x0000df00ff017b82 */ /* 0x000fe20000000800 */
[----:B------:R-:W-:Y:S05]  /*0010*/  EXIT ;  /* 0x000000000000794d */ /* 0x000fea0003800000 */
.L_x_4:
        /* <DEDUP_REMOVED lines=14> */
.L_x_22:


//--------------------- .text._ZN7cutlass13device_kernelIN5flash11enable_sm90INS1_16FlashAttnFwdSm90INS1_25CollectiveMainloopFwdSm90ILi2EN4cute5tupleIJNS5_1CILi1EEES8_S8_EEENS6_IJNS7_ILi128EEENS7_ILi96EEENS7_ILi64EEEEEELi256ENS_6half_tEfNS_4arch4Sm90ELb0ELb0ELb0ELb1ELb0ELb1ELb1ELb1ELb0ELb1ELb0ELb0EEENS1_21CollectiveEpilogueFwdINS6_IJSA_NS7_ILi256EEESB_EEES9_SE_SG_Li256ELb1ELb1ELb0ELb0EEENS1_36VarlenDynamicPersistentTileSchedulerILi128ELi96ELi256ELi128ELb0ELb1ELb1ELb0ELb1ELb1EEEEEEEEEvNT_6ParamsE --------------------------
	.section	.text._ZN7cutlass13device_kernelIN5flash11enable_sm90INS1_16FlashAttnFwdSm90INS1_25CollectiveMainloopFwdSm90ILi2EN4cute5tupleIJNS5_1CILi1EEES8_S8_EEENS6_IJNS7_ILi128EEENS7_ILi96EEENS7_ILi64EEEEEELi256ENS_6half_tEfNS_4arch4Sm90ELb0ELb0ELb0ELb1ELb0ELb1ELb1ELb1ELb0ELb1ELb0ELb0EEENS1_21CollectiveEpilogueFwdINS6_IJSA_NS7_ILi256EEESB_EEES9_SE_SG_Li256ELb1ELb1ELb0ELb0EEENS1_36VarlenDynamicPersistentTileSchedulerILi128ELi96ELi256ELi128ELb0ELb1ELb1ELb0ELb1ELb1EEEEEEEEEvNT_6ParamsE,"ax",@progbits
	.align	128
.text._ZN7cutlass13device_kernelIN5flash11enable_sm90INS1_16FlashAttnFwdSm90INS1_25CollectiveMainloopFwdSm90ILi2EN4cute5tupleIJNS5_1CILi1EEES8_S8_EEENS6_IJNS7_ILi128EEENS7_ILi96EEENS7_ILi64EEEEEELi256ENS_6half_tEfNS_4arch4Sm90ELb0ELb0ELb0ELb1ELb0ELb1ELb1ELb1ELb0ELb1ELb0ELb0EEENS1_21CollectiveEpilogueFwdINS6_IJSA_NS7_ILi256EEESB_EEES9_SE_SG_Li256ELb1ELb1ELb0ELb0EEENS1_36VarlenDynamicPersistentTileSchedulerILi128ELi96ELi256ELi128ELb0ELb1ELb1ELb0ELb1ELb1EEEEEEEEEvNT_6ParamsE:
        .type           _ZN7cutlass13device_kernelIN5flash11enable_sm90INS1_16FlashAttnFwdSm90INS1_25CollectiveMainloopFwdSm90ILi2EN4cute5tupleIJNS5_1CILi1EEES8_S8_EEENS6_IJNS7_ILi128EEENS7_ILi96EEENS7_ILi64EEEEEELi256ENS_6half_tEfNS_4arch4Sm90ELb0ELb0ELb0ELb1ELb0ELb1ELb1ELb1ELb0ELb1ELb0ELb0EEENS1_21CollectiveEpilogueFwdINS6_IJSA_NS7_ILi256EEESB_EEES9_SE_SG_Li256ELb1ELb1ELb0ELb0EEENS1_36VarlenDynamicPersistentTileSchedulerILi128ELi96ELi256ELi128ELb0ELb1ELb1ELb0ELb1ELb1EEEEEEEEEvNT_6ParamsE,@function
        .size           _ZN7cutlass13device_kernelIN5flash11enable_sm90INS1_16FlashAttnFwdSm90INS1_25CollectiveMainloopFwdSm90ILi2EN4cute5tupleIJNS5_1CILi1EEES8_S8_EEENS6_IJNS7_ILi128EEENS7_ILi96EEENS7_ILi64EEEEEELi256ENS_6half_tEfNS_4arch4Sm90ELb0ELb0ELb0ELb1ELb0ELb1ELb1ELb1ELb0ELb1ELb0ELb0EEENS1_21CollectiveEpilogueFwdINS6_IJSA_NS7_ILi256EEESB_EEES9_SE_SG_Li256ELb1ELb1ELb0ELb0EEENS1_36VarlenDynamicPersistentTileSchedulerILi128ELi96ELi256ELi128ELb0ELb1ELb1ELb0ELb1ELb1EEEEEEEEEvNT_6ParamsE,(.L_x_23 - _ZN7cutlass13device_kernelIN5flash11enable_sm90INS1_16FlashAttnFwdSm90INS1_25CollectiveMainloopFwdSm90ILi2EN4cute5tupleIJNS5_1CILi1EEES8_S8_EEENS6_IJNS7_ILi128EEENS7_ILi96EEENS7_ILi64EEEEEELi256ENS_6half_tEfNS_4arch4Sm90ELb0ELb0ELb0ELb1ELb0ELb1ELb1ELb1ELb0ELb1ELb0ELb0EEENS1_21CollectiveEpilogueFwdINS6_IJSA_NS7_ILi256EEESB_EEES9_SE_SG_Li256ELb1ELb1ELb0ELb0EEENS1_36VarlenDynamicPersistentTileSchedulerILi128ELi96ELi256ELi128ELb0ELb1ELb1ELb0ELb1ELb1EEEEEEEEEvNT_6ParamsE)
        .other          _ZN7cutlass13device_kernelIN5flash11enable_sm90INS1_16FlashAttnFwdSm90INS1_25CollectiveMainloopFwdSm90ILi2EN4cute5tupleIJNS5_1CILi1EEES8_S8_EEENS6_IJNS7_ILi128EEENS7_ILi96EEENS7_ILi64EEEEEELi256ENS_6half_tEfNS_4arch4Sm90ELb0ELb0ELb0ELb1ELb0ELb1ELb1ELb1ELb0ELb1ELb0ELb0EEENS1_21CollectiveEpilogueFwdINS6_IJSA_NS7_ILi256EEESB_EEES9_SE_SG_Li256ELb1ELb1ELb0ELb0EEENS1_36VarlenDynamicPersistentTileSchedulerILi128ELi96ELi256ELi128ELb0ELb1ELb1ELb0ELb1ELb1EEEEEEEEEvNT_6ParamsE,@"STO_CUDA_ENTRY STV_DEFAULT"
_ZN7cutlass13device_kernelIN5flash11enable_sm90INS1_16FlashAttnFwdSm90INS1_25CollectiveMainloopFwdSm90ILi2EN4cute5tupleIJNS5_1CILi1EEES8_S8_EEENS6_IJNS7_ILi128EEENS7_ILi96EEENS7_ILi64EEEEEELi256ENS_6half_tEfNS_4arch4Sm90ELb0ELb0ELb0ELb1ELb0ELb1ELb1ELb1ELb0ELb1ELb0ELb0EEENS1_21CollectiveEpilogueFwdINS6_IJSA_NS7_ILi256EEESB_EEES9_SE_SG_Li256ELb1ELb1ELb0ELb0EEENS1_36VarlenDynamicPersistentTileSchedulerILi128ELi96ELi256ELi128ELb0ELb1ELb1ELb0ELb1ELb1EEEEEEEEEvNT_6ParamsE:
[----:B------:R-:W-:Y:S01]  /*0000*/  LDC R1, c[0x0][0x37c] ;  /* 0x0000df00ff017b82 */ /* 0x000fe20000000800 */
[----:B------:R-:W-:Y:S05]  /*0010*/  EXIT ;  /* 0x000000000000794d */ /* 0x000fea0003800000 */
.L_x_5:
        /* <DEDUP_REMOVED lines=14> */
.L_x_23:


//--------------------- .text._ZN7cutlass13device_kernelIN5flash11enable_sm90INS1_16FlashAttnFwdSm90INS1_25CollectiveMainloopFwdSm90ILi2EN4cute5tupleIJNS5_1CILi1EEES8_S8_EEENS6_IJNS7_ILi128EEENS7_ILi96EEENS7_ILi64EEEEEELi256ENS_6half_tEfNS_4arch4Sm90ELb0ELb1ELb0ELb0ELb0ELb0ELb0ELb1ELb0ELb1ELb0ELb0EEENS1_21CollectiveEpilogueFwdINS6_IJSA_NS7_ILi256EEESB_EEES9_SE_SG_Li256ELb0ELb1ELb0ELb0EEENS1_30DynamicPersistentTileSchedulerILi256ELi128ELb0ELb1ELb1EEEEEEEEEvNT_6ParamsE --------------------------
	.section	.text._ZN7cutlass13device_kernelIN5flash11enable_sm90INS1_16FlashAttnFwdSm90INS1_25CollectiveMainloopFwdSm90ILi2EN4cute5tupleIJNS5_1CILi1EEES8_S8_EEENS6_IJNS7_ILi128EEENS7_ILi96EEENS7_ILi64EEEEEELi256ENS_6half_tEfNS_4arch4Sm90ELb0ELb1ELb0ELb0ELb0ELb0ELb0ELb1ELb0ELb1ELb0ELb0EEENS1_21CollectiveEpilogueFwdINS6_IJSA_NS7_ILi256EEESB_EEES9_SE_SG_Li256ELb0ELb1ELb0ELb0EEENS1_30DynamicPersistentTileSchedulerILi256ELi128ELb0ELb1ELb1EEEEEEEEEvNT_6ParamsE,"ax",@progbits
	.align	128
.text._ZN7cutlass13device_kernelIN5flash11enable_sm90INS1_16FlashAttnFwdSm90INS1_25CollectiveMainloopFwdSm90ILi2EN4cute5tupleIJNS5_1CILi1EEES8_S8_EEENS6_IJNS7_ILi128EEENS7_ILi96EEENS7_ILi64EEEEEELi256ENS_6half_tEfNS_4arch4Sm90ELb0ELb1ELb0ELb0ELb0ELb0ELb0ELb1ELb0ELb1ELb0ELb0EEENS1_21CollectiveEpilogueFwdINS6_IJSA_NS7_ILi256EEESB_EEES9_SE_SG_Li256ELb0ELb1ELb0ELb0EEENS1_30DynamicPersistentTileSchedulerILi256ELi128ELb0ELb1ELb1EEEEEEEEEvNT_6ParamsE:
        .type           _ZN7cutlass13device_kernelIN5flash11enable_sm90INS1_16FlashAttnFwdSm90INS1_25CollectiveMainloopFwdSm90ILi2EN4cute5tupleIJNS5_1CILi1EEES8_S8_EEENS6_IJNS7_ILi128EEENS7_ILi96EEENS7_ILi64EEEEEELi256ENS_6half_tEfNS_4arch4Sm90ELb0ELb1ELb0ELb0ELb0ELb0ELb0ELb1ELb0ELb1ELb0ELb0EEENS1_21CollectiveEpilogueFwdINS6_IJSA_NS7_ILi256EEESB_EEES9_SE_SG_Li256ELb0ELb1ELb0ELb0EEENS1_30DynamicPersistentTileSchedulerILi256ELi128ELb0ELb1ELb1EEEEEEEEEvNT_6ParamsE,@function
        .size           _ZN7cutlass13device_kernelIN5flash11enable_sm90INS1_16FlashAttnFwdSm90INS1_25CollectiveMainloopFwdSm90ILi2EN4cute5tupleIJNS5_1CILi1EEES8_S8_EEENS6_IJNS7_ILi128EEENS7_ILi96EEENS7_ILi64EEEEEELi256ENS_6half_tEfNS_4arch4Sm90ELb0ELb1ELb0ELb0ELb0ELb0ELb0ELb1ELb0ELb1ELb0ELb0EEENS1_21CollectiveEpilogueFwdINS6_IJSA_NS7_ILi256EEESB_EEES9_SE_SG_Li256ELb0ELb1ELb0ELb0EEENS1_30DynamicPersistentTileSchedulerILi256ELi128ELb0ELb1ELb1EEEEEEEEEvNT_6ParamsE,(.L_x_24 - _ZN7cutlass13device_kernelIN5flash11enable_sm90INS1_16FlashAttnFwdSm90INS1_25CollectiveMainloopFwdSm90ILi2EN4cute5tupleIJNS5_1CILi1EEES8_S8_EEENS6_IJNS7_ILi128EEENS7_ILi96EEENS7_ILi64EEEEEELi256ENS_6half_tEfNS_4arch4Sm90ELb0ELb1ELb0ELb0ELb0ELb0ELb0ELb1ELb0ELb1ELb0ELb0EEENS1_21CollectiveEpilogueFwdINS6_IJSA_NS7_ILi256EEESB_EEES9_SE_SG_Li256ELb0ELb1ELb0ELb0EEENS1_30DynamicPersistentTileSchedulerILi256ELi128ELb0ELb1ELb1EEEEEEEEEvNT_6ParamsE)
        .other          _ZN7cutlass13device_kernelIN5flash11enable_sm90INS1_16FlashAttnFwdSm90INS1_25CollectiveMainloopFwdSm90ILi2EN4cute5tupleIJNS5_1CILi1EEES8_S8_EEENS6_IJNS7_ILi128EEENS7_ILi96EEENS7_ILi64EEEEEELi256ENS_6half_tEfNS_4arch4Sm90ELb0ELb1ELb0ELb0ELb0ELb0ELb0ELb1ELb0ELb1ELb0ELb0EEENS1_21CollectiveEpilogueFwdINS6_IJSA_NS7_ILi256EEESB_EEES9_SE_SG_Li256ELb0ELb1ELb0ELb0EEENS1_30DynamicPersistentTileSchedulerILi256ELi128ELb0ELb1ELb1EEEEEEEEEvNT_6ParamsE,@"STO_CUDA_ENTRY STV_DEFAULT"
_ZN7cutlass13device_kernelIN5flash11enable_sm90INS1_16FlashAttnFwdSm90INS1_25CollectiveMainloopFwdSm90ILi2EN4cute5tupleIJNS5_1CILi1EEES8_S8_EEENS6_IJNS7_ILi128EEENS7_ILi96EEENS7_ILi64EEEEEELi256ENS_6half_tEfNS_4arch4Sm90ELb0ELb1ELb0ELb0ELb0ELb0ELb0ELb1ELb0ELb1ELb0ELb0EEENS1_21CollectiveEpilogueFwdINS6_IJSA_NS7_ILi256EEESB_EEES9_SE_SG_Li256ELb0ELb1ELb0ELb0EEENS1_30DynamicPersistentTileSchedulerILi256ELi128ELb0ELb1ELb1EEEEEEEEEvNT_6ParamsE:
[----:B------:R-:W-:Y:S01]  /*0000*/  LDC R1, c[0x0][0x37c] ;  /* 0x0000df00ff017b82 */ /* 0x000fe20000000800 */
[----:B------:R-:W-:Y:S05]  /*0010*/  EXIT ;  /* 0x000000000000794d */ /* 0x000fea0003800000 */
.L_x_6:
        /* <DEDUP_REMOVED lines=14> */
.L_x_24:


//--------------------- .text._ZN7cutlass13device_kernelIN5flash11enable_sm90INS1_16FlashAttnFwdSm90INS1_25CollectiveMainloopFwdSm90ILi2EN4cute5tupleIJNS5_1CILi1EEES8_S8_EEENS6_IJNS7_ILi128EEENS7_ILi96EEENS7_ILi64EEEEEELi256ENS_6half_tEfNS_4arch4Sm90ELb0ELb1ELb0ELb0ELb0ELb0ELb1ELb1ELb0ELb1ELb0ELb0EEENS1_21CollectiveEpilogueFwdINS6_IJSA_NS7_ILi256EEESB_EEES9_SE_SG_Li256ELb0ELb1ELb0ELb0EEENS1_30DynamicPersistentTileSchedulerILi256ELi128ELb0ELb1ELb1EEEEEEEEEvNT_6ParamsE --------------------------
	.section	.text._ZN7cutlass13device_kernelIN5flash11enable_sm90INS1_16FlashAttnFwdSm90INS1_25CollectiveMainloopFwdSm90ILi2EN4cute5tupleIJNS5_1CILi1EEES8_S8_EEENS6_IJNS7_ILi128EEENS7_ILi96EEENS7_ILi64EEEEEELi256ENS_6half_tEfNS_4arch4Sm90ELb0ELb1ELb0ELb0ELb0ELb0ELb1ELb1ELb0ELb1ELb0ELb0EEENS1_21CollectiveEpilogueFwdINS6_IJSA_NS7_ILi256EEESB_EEES9_SE_SG_Li256ELb0ELb1ELb0ELb0EEENS1_30DynamicPersistentTileSchedulerILi256ELi128ELb0ELb1ELb1EEEEEEEEEvNT_6ParamsE,"ax",@progbits
	.align	128
.text._ZN7cutlass13device_kernelIN5flash11enable_sm90INS1_16FlashAttnFwdSm90INS1_25CollectiveMainloopFwdSm90ILi2EN4cute5tupleIJNS5_1CILi1EEES8_S8_EEENS6_IJNS7_ILi128EEENS7_ILi96EEENS7_ILi64EEEEEELi256ENS_6half_tEfNS_4arch4Sm90ELb0ELb1ELb0ELb0ELb0ELb0ELb1ELb1ELb0ELb1ELb0ELb0EEENS1_21CollectiveEpilogueFwdINS6_IJSA_NS7_ILi256EEESB_EEES9_SE_SG_Li256ELb0ELb1ELb0ELb0EEENS1_30DynamicPersistentTileSchedulerILi256ELi128ELb0ELb1ELb1EEEEEEEEEvNT_6ParamsE:
        .type           _ZN7cutlass13device_kernelIN5flash11enable_sm90INS1_16FlashAttnFwdSm90INS1_25CollectiveMainloopFwdSm90ILi2EN4cute5tupleIJNS5_1CILi1EEES8_S8_EEENS6_IJNS7_ILi128EEENS7_ILi96EEENS7_ILi64EEEEEELi256ENS_6half_tEfNS_4arch4Sm90ELb0ELb1ELb0ELb0ELb0ELb0ELb1ELb1ELb0ELb1ELb0ELb0EEENS1_21CollectiveEpilogueFwdINS6_IJSA_NS7_ILi256EEESB_EEES9_SE_SG_Li256ELb0ELb1ELb0ELb0EEENS1_30DynamicPersistentTileSchedulerILi256ELi128ELb0ELb1ELb1EEEEEEEEEvNT_6ParamsE,@function
        .size           _ZN7cutlass13device_kernelIN5flash11enable_sm90INS1_16FlashAttnFwdSm90INS1_25CollectiveMainloopFwdSm90ILi2EN4cute5tupleIJNS5_1CILi1EEES8_S8_EEENS6_IJNS7_ILi128EEENS7_ILi96EEENS7_ILi64EEEEEELi256ENS_6half_tEfNS_4arch4Sm90ELb0ELb1ELb0ELb0ELb0ELb0ELb1ELb1ELb0ELb1ELb0ELb0EEENS1_21CollectiveEpilogueFwdINS6_IJSA_NS7_ILi256EEESB_EEES9_SE_SG_Li256ELb0ELb1ELb0ELb0EEENS1_30DynamicPersistentTileSchedulerILi256ELi128ELb0ELb1ELb1EEEEEEEEEvNT_6ParamsE,(.L_x_25 - _ZN7cutlass13device_kernelIN5flash11enable_sm90INS1_16FlashAttnFwdSm90INS1_25CollectiveMainloopFwdSm90ILi2EN4cute5tupleIJNS5_1CILi1EEES8_S8_EEENS6_IJNS7_ILi128EEENS7_ILi96EEENS7_ILi64EEEEEELi256ENS_6half_tEfNS_4arch4Sm90ELb0ELb1ELb0ELb0ELb0ELb0ELb1ELb1ELb0ELb1ELb0ELb0EEENS1_21CollectiveEpilogueFwdINS6_IJSA_NS7_ILi256EEESB_EEES9_SE_SG_Li256ELb0ELb1ELb0ELb0EEENS1_30DynamicPersistentTileSchedulerILi256ELi128ELb0ELb1ELb1EEEEEEEEEvNT_6ParamsE)
        .other          _ZN7cutlass13device_kernelIN5flash11enable_sm90INS1_16FlashAttnFwdSm90INS1_25CollectiveMainloopFwdSm90ILi2EN4cute5tupleIJNS5_1CILi1EEES8_S8_EEENS6_IJNS7_ILi128EEENS7_ILi96EEENS7_ILi64EEEEEELi256ENS_6half_tEfNS_4arch4Sm90ELb0ELb1ELb0ELb0ELb0ELb0ELb1ELb1ELb0ELb1ELb0ELb0EEENS1_21CollectiveEpilogueFwdINS6_IJSA_NS7_ILi256EEESB_EEES9_SE_SG_Li256ELb0ELb1ELb0ELb0EEENS1_30DynamicPersistentTileSchedulerILi256ELi128ELb0ELb1ELb1EEEEEEEEEvNT_6ParamsE,@"STO_CUDA_ENTRY STV_DEFAULT"
_ZN7cutlass13device_kernelIN5flash11enable_sm90INS1_16FlashAttnFwdSm90INS1_25CollectiveMainloopFwdSm90ILi2EN4cute5tupleIJNS5_1CILi1EEES8_S8_EEENS6_IJNS7_ILi128EEENS7_ILi96EEENS7_ILi64EEEEEELi256ENS_6half_tEfNS_4arch4Sm90ELb0ELb1ELb0ELb0ELb0ELb0ELb1ELb1ELb0ELb1ELb0ELb0EEENS1_21CollectiveEpilogueFwdINS6_IJSA_NS7_ILi256EEESB_EEES9_SE_SG_Li256ELb0ELb1ELb0ELb0EEENS1_30DynamicPersistentTileSchedulerILi256ELi128ELb0ELb1ELb1EEEEEEEEEvNT_6ParamsE:
[----:B------:R-:W-:Y:S01]  /*0000*/  LDC R1, c[0x0][0x37c] ;  /* 0x0000df00ff017b82 */ /* 0x000fe20000000800 */
[----:B------:R-:W-:Y:S05]  /*0010*/  EXIT ;  /* 0x000000000000794d */ /* 0x000fea0003800000 */
.L_x_7:
        /* <DEDUP_REMOVED lines=14> */
.L_x_25:


//--------------------- .text._ZN7cutlass13device_kernelIN5flash11enable_sm90INS1_16FlashAttnFwdSm90INS1_25CollectiveMainloopFwdSm90ILi2EN4cute5tupleIJNS5_1CILi1EEES8_S8_EEENS6_IJNS7_ILi128EEENS7_ILi96EEENS7_ILi64EEEEEELi256ENS_6half_tEfNS_4arch4Sm90ELb0ELb1ELb0ELb1ELb0ELb0ELb0ELb1ELb0ELb1ELb0ELb0EEENS1_21CollectiveEpilogueFwdINS6_IJSA_NS7_ILi256EEESB_EEES9_SE_SG_Li256ELb1ELb1ELb0ELb0EEENS1_36VarlenDynamicPersistentTileSchedulerILi128ELi96ELi256ELi128ELb0ELb1ELb1ELb1ELb0ELb1EEEEEEEEEvNT_6ParamsE --------------------------
	.section	.text._ZN7cutlass13device_kernelIN5flash11enable_sm90INS1_16FlashAttnFwdSm90INS1_25CollectiveMainloopFwdSm90ILi2EN4cute5tupleIJNS5_1CILi1EEES8_S8_EEENS6_IJNS7_ILi128EEENS7_ILi96EEENS7_ILi64EEEEEELi256ENS_6half_tEfNS_4arch4Sm90ELb0ELb1ELb0ELb1ELb0ELb0ELb0ELb1ELb0ELb1ELb0ELb0EEENS1_21CollectiveEpilogueFwdINS6_IJSA_NS7_ILi256EEESB_EEES9_SE_SG_Li256ELb1ELb1ELb0ELb0EEENS1_36VarlenDynamicPersistentTileSchedulerILi128ELi96ELi256ELi128ELb0ELb1ELb1ELb1ELb0ELb1EEEEEEEEEvNT_6ParamsE,"ax",@progbits
	.align	128
.text._ZN7cutlass13device_kernelIN5flash11enable_sm90INS1_16FlashAttnFwdSm90INS1_25CollectiveMainloopFwdSm90ILi2EN4cute5tupleIJNS5_1CILi1EEES8_S8_EEENS6_IJNS7_ILi128EEENS7_ILi96EEENS7_ILi64EEEEEELi256ENS_6half_tEfNS_4arch4Sm90ELb0ELb1ELb0ELb1ELb0ELb0ELb0ELb1ELb0ELb1ELb0ELb0EEENS1_21CollectiveEpilogueFwdINS6_IJSA_NS7_ILi256EEESB_EEES9_SE_SG_Li256ELb1ELb1ELb0ELb0EEENS1_36VarlenDynamicPersistentTileSchedulerILi128ELi96ELi256ELi128ELb0ELb1ELb1ELb1ELb0ELb1EEEEEEEEEvNT_6ParamsE:
        .type           _ZN7cutlass13device_kernelIN5flash11enable_sm90INS1_16FlashAttnFwdSm90INS1_25CollectiveMainloopFwdSm90ILi2EN4cute5tupleIJNS5_1CILi1EEES8_S8_EEENS6_IJNS7_ILi128EEENS7_ILi96EEENS7_ILi64EEEEEELi256ENS_6half_tEfNS_4arch4Sm90ELb0ELb1ELb0ELb1ELb0ELb0ELb0ELb1ELb0ELb1ELb0ELb0EEENS1_21CollectiveEpilogueFwdINS6_IJSA_NS7_ILi256EEESB_EEES9_SE_SG_Li256ELb1ELb1ELb0ELb0EEENS1_36VarlenDynamicPersistentTileSchedulerILi128ELi96ELi256ELi128ELb0ELb1ELb1ELb1ELb0ELb1EEEEEEEEEvNT_6ParamsE,@function
        .size           _ZN7cutlass13device_kernelIN5flash11enable_sm90INS1_16FlashAttnFwdSm90INS1_25CollectiveMainloopFwdSm90ILi2EN4cute5tupleIJNS5_1CILi1EEES8_S8_EEENS6_IJNS7_ILi128EEENS7_ILi96EEENS7_ILi64EEEEEELi256ENS_6half_tEfNS_4arch4Sm90ELb0ELb1ELb0ELb1ELb0ELb0ELb0ELb1ELb0ELb1ELb0ELb0EEENS1_21CollectiveEpilogueFwdINS6_IJSA_NS7_ILi256EEESB_EEES9_SE_SG_Li256ELb1ELb1ELb0ELb0EEENS1_36VarlenDynamicPersistentTileSchedulerILi128ELi96ELi256ELi128ELb0ELb1ELb1ELb1ELb0ELb1EEEEEEEEEvNT_6ParamsE,(.L_x_26 - _ZN7cutlass13device_kernelIN5flash11enable_sm90INS1_16FlashAttnFwdSm90INS1_25CollectiveMainloopFwdSm90ILi2EN4cute5tupleIJNS5_1CILi1EEES8_S8_EEENS6_IJNS7_ILi128EEENS7_ILi96EEENS7_ILi64EEEEEELi256ENS_6half_tEfNS_4arch4Sm90ELb0ELb1ELb0ELb1ELb0ELb0ELb0ELb1ELb0ELb1ELb0ELb0EEENS1_21CollectiveEpilogueFwdINS6_IJSA_NS7_ILi256EEESB_EEES9_SE_SG_Li256ELb1ELb1ELb0ELb0EEENS1_36VarlenDynamicPersistentTileSchedulerILi128ELi96ELi256ELi128ELb0ELb1ELb1ELb1ELb0ELb1EEEEEEEEEvNT_6ParamsE)
        .other          _ZN7cutlass13device_kernelIN5flash11enable_sm90INS1_16FlashAttnFwdSm90INS1_25CollectiveMainloopFwdSm90ILi2EN4cute5tupleIJNS5_1CILi1EEES8_S8_EEENS6_IJNS7_ILi128EEENS7_ILi96EEENS7_ILi64EEEEEELi256ENS_6half_tEfNS_4arch4Sm90ELb0ELb1ELb0ELb1ELb0ELb0ELb0ELb1ELb0ELb1ELb0ELb0EEENS1_21CollectiveEpilogueFwdINS6_IJSA_NS7_ILi256EEESB_EEES9_SE_SG_Li256ELb1ELb1ELb0ELb0EEENS1_36VarlenDynamicPersistentTileSchedulerILi128ELi96ELi256ELi128ELb0ELb1ELb1ELb1ELb0ELb1EEEEEEEEEvNT_6ParamsE,@"STO_CUDA_ENTRY STV_DEFAULT"
_ZN7cutlass13device_kernelIN5flash11enable_sm90INS1_16FlashAttnFwdSm90INS1_25CollectiveMainloopFwdSm90ILi2EN4cute5tupleIJNS5_1CILi1EEES8_S8_EEENS6_IJNS7_ILi128EEENS7_ILi96EEENS7_ILi64EEEEEELi256ENS_6half_tEfNS_4arch4Sm90ELb0ELb1ELb0ELb1ELb0ELb0ELb0ELb1ELb0ELb1ELb0ELb0EEENS1_21CollectiveEpilogueFwdINS6_IJSA_NS7_ILi256EEESB_EEES9_SE_SG_Li256ELb1ELb1ELb0ELb0EEENS1_36VarlenDynamicPersistentTileSchedulerILi128ELi96ELi256ELi128ELb0ELb1ELb1ELb1ELb0ELb1EEEEEEEEEvNT_6ParamsE:
[----:B------:R-:W-:Y:S01]  /*0000*/  LDC R1, c[0x0][0x37c] ;  /* 0x0000df00ff017b82 */ /* 0x000fe20000000800 */
[----:B------:R-:W-:Y:S05]  /*0010*/  EXIT ;  /* 0x000000000000794d */ /* 0x000fea0003800000 */
.L_x_8:
        /* <DEDUP_REMOVED lines=14> */
.L_x_26:


//--------------------- .text._ZN7cutlass13device_kernelIN5flash11enable_sm90INS1_16FlashAttnFwdSm90INS1_25CollectiveMainloopFwdSm90ILi2EN4cute5tupleIJNS5_1CILi1EEES8_S8_EEENS6_IJNS7_ILi128EEENS7_ILi96EEENS7_ILi64EEEEEELi256ENS_6half_tEfNS_4arch4Sm90ELb0ELb1ELb0ELb1ELb0ELb1ELb0ELb1ELb0ELb1ELb0ELb0EEENS1_21CollectiveEpilogueFwdINS6_IJSA_NS7_ILi256EEESB_EEES9_SE_SG_Li256ELb1ELb1ELb0ELb0EEENS1_36VarlenDynamicPersistentTileSchedulerILi128ELi96ELi256ELi128ELb0ELb1ELb1ELb1ELb0ELb1EEEEEEEEEvNT_6ParamsE --------------------------
	.section	.text._ZN7cutlass13device_kernelIN5flash11enable_sm90INS1_16FlashAttnFwdSm90INS1_25CollectiveMainloopFwdSm90ILi2EN4cute5tupleIJNS5_1CILi1EEES8_S8_EEENS6_IJNS7_ILi128EEENS7_ILi96EEENS7_ILi64EEEEEELi256ENS_6half_tEfNS_4arch4Sm90ELb0ELb1ELb0ELb1ELb0ELb1ELb0ELb1ELb0ELb1ELb0ELb0EEENS1_21CollectiveEpilogueFwdINS6_IJSA_NS7_ILi256EEESB_EEES9_SE_SG_Li256ELb1ELb1ELb0ELb0EEENS1_36VarlenDynamicPersistentTileSchedulerILi128ELi96ELi256ELi128ELb0ELb1ELb1ELb1ELb0ELb1EEEEEEEEEvNT_6ParamsE,"ax",@progbits
	.align	128
.text._ZN7cutlass13device_kernelIN5flash11enable_sm90INS1_16FlashAttnFwdSm90INS1_25CollectiveMainloopFwdSm90ILi2EN4cute5tupleIJNS5_1CILi1EEES8_S8_EEENS6_IJNS7_ILi128EEENS7_ILi96EEENS7_ILi64EEEEEELi256ENS_6half_tEfNS_4arch4Sm90ELb0ELb1ELb0ELb1ELb0ELb1ELb0ELb1ELb0ELb1ELb0ELb0EEENS1_21CollectiveEpilogueFwdINS6_IJSA_NS7_ILi256EEESB_EEES9_SE_SG_Li256ELb1ELb1ELb0ELb0EEENS1_36VarlenDynamicPersistentTileSchedulerILi128ELi96ELi256ELi128ELb0ELb1ELb1ELb1ELb0ELb1EEEEEEEEEvNT_6ParamsE:
        .type           _ZN7cutlass13device_kernelIN5flash11enable_sm90INS1_16FlashAttnFwdSm90INS1_25CollectiveMainloopFwdSm90ILi2EN4cute5tupleIJNS5_1CILi1EEES8_S8_EEENS6_IJNS7_ILi128EEENS7_ILi96EEENS7_ILi64EEEEEELi256ENS_6half_tEfNS_4arch4Sm90ELb0ELb1ELb0ELb1ELb0ELb1ELb0ELb1ELb0ELb1ELb0ELb0EEENS1_21CollectiveEpilogueFwdINS6_IJSA_NS7_ILi256EEESB_EEES9_SE_SG_Li256ELb1ELb1ELb0ELb0EEENS1_36VarlenDynamicPersistentTileSchedulerILi128ELi96ELi256ELi128ELb0ELb1ELb1ELb1ELb0ELb1EEEEEEEEEvNT_6ParamsE,@function
        .size           _ZN7cutlass13device_kernelIN5flash11enable_sm90INS1_16FlashAttnFwdSm90INS1_25CollectiveMainloopFwdSm90ILi2EN4cute5tupleIJNS5_1CILi1EEES8_S8_EEENS6_IJNS7_ILi128EEENS7_ILi96EEENS7_ILi64EEEEEELi256ENS_6half_tEfNS_4arch4Sm90ELb0ELb1ELb0ELb1ELb0ELb1ELb0ELb1ELb0ELb1ELb0ELb0EEENS1_21CollectiveEpilogueFwdINS6_IJSA_NS7_ILi256EEESB_EEES9_SE_SG_Li256ELb1ELb1ELb0ELb0EEENS1_36VarlenDynamicPersistentTileSchedulerILi128ELi96ELi256ELi128ELb0ELb1ELb1ELb1ELb0ELb1EEEEEEEEEvNT_6ParamsE,(.L_x_27 - _ZN7cutlass13device_kernelIN5flash11enable_sm90INS1_16FlashAttnFwdSm90INS1_25CollectiveMainloopFwdSm90ILi2EN4cute5tupleIJNS5_1CILi1EEES8_S8_EEENS6_IJNS7_ILi128EEENS7_ILi96EEENS7_ILi64EEEEEELi256ENS_6half_tEfNS_4arch4Sm90ELb0ELb1ELb0ELb1ELb0ELb1ELb0ELb1ELb0ELb1ELb0ELb0EEENS1_21CollectiveEpilogueFwdINS6_IJSA_NS7_ILi256EEESB_EEES9_SE_SG_Li256ELb1ELb1ELb0ELb0EEENS1_36VarlenDynamicPersistentTileSchedulerILi128ELi96ELi256ELi128ELb0ELb1ELb1ELb1ELb0ELb1EEEEEEEEEvNT_6ParamsE)
        .other          _ZN7cutlass13device_kernelIN5flash11enable_sm90INS1_16FlashAttnFwdSm90INS1_25CollectiveMainloopFwdSm90ILi2EN4cute5tupleIJNS5_1CILi1EEES8_S8_EEENS6_IJNS7_ILi128EEENS7_ILi96EEENS7_ILi64EEEEEELi256ENS_6half_tEfNS_4arch4Sm90ELb0ELb1ELb0ELb1ELb0ELb1ELb0ELb1ELb0ELb1ELb0ELb0EEENS1_21CollectiveEpilogueFwdINS6_IJSA_NS7_ILi256EEESB_EEES9_SE_SG_Li256ELb1ELb1ELb0ELb0EEENS1_36VarlenDynamicPersistentTileSchedulerILi128ELi96ELi256ELi128ELb0ELb1ELb1ELb1ELb0ELb1EEEEEEEEEvNT_6ParamsE,@"STO_CUDA_ENTRY STV_DEFAULT"
_ZN7cutlass13device_kernelIN5flash11enable_sm90INS1_16FlashAttnFwdSm90INS1_25CollectiveMainloopFwdSm90ILi2EN4cute5tupleIJNS5_1CILi1EEES8_S8_EEENS6_IJNS7_ILi128EEENS7_ILi96EEENS7_ILi64EEEEEELi256ENS_6half_tEfNS_4arch4Sm90ELb0ELb1ELb0ELb1ELb0ELb1ELb0ELb1ELb0ELb1ELb0ELb0EEENS1_21CollectiveEpilogueFwdINS6_IJSA_NS7_ILi256EEESB_EEES9_SE_SG_Li256ELb1ELb1ELb0ELb0EEENS1_36VarlenDynamicPersistentTileSchedulerILi128ELi96ELi256ELi128ELb0ELb1ELb1ELb1ELb0ELb1EEEEEEEEEvNT_6ParamsE:
[----:B------:R-:W-:Y:S01]  /*0000*/  LDC R1, c[0x0][0x37c] ;  /* 0x0000df00ff017b82 */ /* 0x000fe20000000800 */
[----:B------:R-:W-:Y:S05]  /*0010*/  EXIT ;  /* 0x000000000000794d */ /* 0x000fea0003800000 */
.L_x_9:
        /* <DEDUP_REMOVED lines=14> */
.L_x_27:


//--------------------- .text._ZN7cutlass13device_kernelIN5flash11enable_sm90INS1_16FlashAttnFwdSm90INS1_25CollectiveMainloopFwdSm90ILi2EN4cute5tupleIJNS5_1CILi1EEES8_S8_EEENS6_IJNS7_ILi128EEENS7_ILi96EEENS7_ILi64EEEEEELi256ENS_6half_tEfNS_4arch4Sm90ELb0ELb1ELb0ELb1ELb0ELb0ELb1ELb1ELb0ELb1ELb0ELb0EEENS1_21CollectiveEpilogueFwdINS6_IJSA_NS7_ILi256EEESB_EEES9_SE_SG_Li256ELb1ELb1ELb0ELb0EEENS1_36VarlenDynamicPersistentTileSchedulerILi128ELi96ELi256ELi128ELb0ELb1ELb1ELb1ELb0ELb1EEEEEEEEEvNT_6ParamsE --------------------------
	.section	.text._ZN7cutlass13device_kernelIN5flash11enable_sm90INS1_16FlashAttnFwdSm90INS1_25CollectiveMainloopFwdSm90ILi2EN4cute5tupleIJNS5_1CILi1EEES8_S8_EEENS6_IJNS7_ILi128EEENS7_ILi96EEENS7_ILi64EEEEEELi256ENS_6half_tEfNS_4arch4Sm90ELb0ELb1ELb0ELb1ELb0ELb0ELb1ELb1ELb0ELb1ELb0ELb0EEENS1_21CollectiveEpilogueFwdINS6_IJSA_NS7_ILi256EEESB_EEES9_SE_SG_Li256ELb1ELb1ELb0ELb0EEENS1_36VarlenDynamicPersistentTileSchedulerILi128ELi96ELi256ELi128ELb0ELb1ELb1ELb1ELb0ELb1EEEEEEEEEvNT_6ParamsE,"ax",@progbits
	.align	128
.text._ZN7cutlass13device_kernelIN5flash11enable_sm90INS1_16FlashAttnFwdSm90INS1_25CollectiveMainloopFwdSm90ILi2EN4cute5tupleIJNS5_1CILi1EEES8_S8_EEENS6_IJNS7_ILi128EEENS7_ILi96EEENS7_ILi64EEEEEELi256ENS_6half_tEfNS_4arch4Sm90ELb0ELb1ELb0ELb1ELb0ELb0ELb1ELb1ELb0ELb1ELb0ELb0EEENS1_21CollectiveEpilogueFwdINS6_IJSA_NS7_ILi256EEESB_EEES9_SE_SG_Li256ELb1ELb1ELb0ELb0EEENS1_36VarlenDynamicPersistentTileSchedulerILi128ELi96ELi256ELi128ELb0ELb1ELb1ELb1ELb0ELb1EEEEEEEEEvNT_6ParamsE:
        .type           _ZN7cutlass13device_kernelIN5flash11enable_sm90INS1_16FlashAttnFwdSm90INS1_25CollectiveMainloopFwdSm90ILi2EN4cute5tupleIJNS5_1CILi1EEES8_S8_EEENS6_IJNS7_ILi128EEENS7_ILi96EEENS7_ILi64EEEEEELi256ENS_6half_tEfNS_4arch4Sm90ELb0ELb1ELb0ELb1ELb0ELb0ELb1ELb1ELb0ELb1ELb0ELb0EEENS1_21CollectiveEpilogueFwdINS6_IJSA_NS7_ILi256EEESB_EEES9_SE_SG_Li256ELb1ELb1ELb0ELb0EEENS1_36VarlenDynamicPersistentTileSchedulerILi128ELi96ELi256ELi128ELb0ELb1ELb1ELb1ELb0ELb1EEEEEEEEEvNT_6ParamsE,@function
        .size           _ZN7cutlass13device_kernelIN5flash11enable_sm90INS1_16FlashAttnFwdSm90INS1_25CollectiveMainloopFwdSm90ILi2EN4cute5tupleIJNS5_1CILi1EEES8_S8_EEENS6_IJNS7_ILi128EEENS7_ILi96EEENS7_ILi64EEEEEELi256ENS_6half_tEfNS_4arch4Sm90ELb0ELb1ELb0ELb1ELb0ELb0ELb1ELb1ELb0ELb1ELb0ELb0EEENS1_21CollectiveEpilogueFwdINS6_IJSA_NS7_ILi256EEESB_EEES9_SE_SG_Li256ELb1ELb1ELb0ELb0EEENS1_36VarlenDynamicPersistentTileSchedulerILi128ELi96ELi256ELi128ELb0ELb1ELb1ELb1ELb0ELb1EEEEEEEEEvNT_6ParamsE,(.L_x_28 - _ZN7cutlass13device_kernelIN5flash11enable_sm90INS1_16FlashAttnFwdSm90INS1_25CollectiveMainloopFwdSm90ILi2EN4cute5tupleIJNS5_1CILi1EEES8_S8_EEENS6_IJNS7_ILi128EEENS7_ILi96EEENS7_ILi64EEEEEELi256ENS_6half_tEfNS_4arch4Sm90ELb0ELb1ELb0ELb1ELb0ELb0ELb1ELb1ELb0ELb1ELb0ELb0EEENS1_21CollectiveEpilogueFwdINS6_IJSA_NS7_ILi256EEESB_EEES9_SE_SG_Li256ELb1ELb1ELb0ELb0EEENS1_36VarlenDynamicPersistentTileSchedulerILi128ELi96ELi256ELi128ELb0ELb1ELb1ELb1ELb0ELb1EEEEEEEEEvNT_6ParamsE)
        .other          _ZN7cutlass13device_kernelIN5flash11enable_sm90INS1_16FlashAttnFwdSm90INS1_25CollectiveMainloopFwdSm90ILi2EN4cute5tupleIJNS5_1CILi1EEES8_S8_EEENS6_IJNS7_ILi128EEENS7_ILi96EEENS7_ILi64EEEEEELi256ENS_6half_tEfNS_4arch4Sm90ELb0ELb1ELb0ELb1ELb0ELb0ELb1ELb1ELb0ELb1ELb0ELb0EEENS1_21CollectiveEpilogueFwdINS6_IJSA_NS7_ILi256EEESB_EEES9_SE_SG_Li256ELb1ELb1ELb0ELb0EEENS1_36VarlenDynamicPersistentTileSchedulerILi128ELi96ELi256ELi128ELb0ELb1ELb1ELb1ELb0ELb1EEEEEEEEEvNT_6ParamsE,@"STO_CUDA_ENTRY STV_DEFAULT"
_ZN7cutlass13device_kernelIN5flash11enable_sm90INS1_16FlashAttnFwdSm90INS1_25CollectiveMainloopFwdSm90ILi2EN4cute5tupleIJNS5_1CILi1EEES8_S8_EEENS6_IJNS7_ILi128EEENS7_ILi96EEENS7_ILi64EEEEEELi256ENS_6half_tEfNS_4arch4Sm90ELb0ELb1ELb0ELb1ELb0ELb0ELb1ELb1ELb0ELb1ELb0ELb0EEENS1_21CollectiveEpilogueFwdINS6_IJSA_NS7_ILi256EEESB_EEES9_SE_SG_Li256ELb1ELb1ELb0ELb0EEENS1_36VarlenDynamicPersistentTileSchedulerILi128ELi96ELi256ELi128ELb0ELb1ELb1ELb1ELb0ELb1EEEEEEEEEvNT_6ParamsE:
[----:B------:R-:W-:Y:S01]  /*0000*/  LDC R1, c[0x0][0x37c] ;  /* 0x0000df00ff017b82 */ /* 0x000fe20000000800 */
[----:B------:R-:W-:Y:S05]  /*0010*/  EXIT ;  /* 0x000000000000794d */ /* 0x000fea0003800000 */
.L_x_10:
        /* <DEDUP_REMOVED lines=14> */
.L_x_28:


//--------------------- .text._ZN7cutlass13device_kernelIN5flash11enable_sm90INS1_16FlashAttnFwdSm90INS1_25CollectiveMainloopFwdSm90ILi2EN4cute5tupleIJNS5_1CILi1EEES8_S8_EEENS6_IJNS7_ILi128EEENS7_ILi96EEENS7_ILi64EEEEEELi256ENS_6half_tEfNS_4arch4Sm90ELb0ELb1ELb0ELb1ELb0ELb1ELb1ELb1ELb0ELb1ELb0ELb0EEENS1_21CollectiveEpilogueFwdINS6_IJSA_NS7_ILi256EEESB_EEES9_SE_SG_Li256ELb1ELb1ELb0ELb0EEENS1_36VarlenDynamicPersistentTileSchedulerILi128ELi96ELi256ELi128ELb0ELb1ELb1ELb1ELb0ELb1EEEEEEEEEvNT_6ParamsE --------------------------
	.section	.text._ZN7cutlass13device_kernelIN5flash11enable_sm90INS1_16FlashAttnFwdSm90INS1_25CollectiveMainloopFwdSm90ILi2EN4cute5tupleIJNS5_1CILi1EEES8_S8_EEENS6_IJNS7_ILi128EEENS7_ILi96EEENS7_ILi64EEEEEELi256ENS_6half_tEfNS_4arch4Sm90ELb0ELb1ELb0ELb1ELb0ELb1ELb1ELb1ELb0ELb1ELb0ELb0EEENS1_21CollectiveEpilogueFwdINS6_IJSA_NS7_ILi256EEESB_EEES9_SE_SG_Li256ELb1ELb1ELb0ELb0EEENS1_36VarlenDynamicPersistentTileSchedulerILi128ELi96ELi256ELi128ELb0ELb1ELb1ELb1ELb0ELb1EEEEEEEEEvNT_6ParamsE,"ax",@progbits
	.align	128
.text._ZN7cutlass13device_kernelIN5flash11enable_sm90INS1_16FlashAttnFwdSm90INS1_25CollectiveMainloopFwdSm90ILi2EN4cute5tupleIJNS5_1CILi1EEES8_S8_EEENS6_IJNS7_ILi128EEENS7_ILi96EEENS7_ILi64EEEEEELi256ENS_6half_tEfNS_4arch4Sm90ELb0ELb1ELb0ELb1ELb0ELb1ELb1ELb1ELb0ELb1ELb0ELb0EEENS1_21CollectiveEpilogueFwdINS6_IJSA_NS7_ILi256EEESB_EEES9_SE_SG_Li256ELb1ELb1ELb0ELb0EEENS1_36VarlenDynamicPersistentTileSchedulerILi128ELi96ELi256ELi128ELb0ELb1ELb1ELb1ELb0ELb1EEEEEEEEEvNT_6ParamsE:
        .type           _ZN7cutlass13device_kernelIN5flash11enable_sm90INS1_16FlashAttnFwdSm90INS1_25CollectiveMainloopFwdSm90ILi2EN4cute5tupleIJNS5_1CILi1EEES8_S8_EEENS6_IJNS7_ILi128EEENS7_ILi96EEENS7_ILi64EEEEEELi256ENS_6half_tEfNS_4arch4Sm90ELb0ELb1ELb0ELb1ELb0ELb1ELb1ELb1ELb0ELb1ELb0ELb0EEENS1_21CollectiveEpilogueFwdINS6_IJSA_NS7_ILi256EEESB_EEES9_SE_SG_Li256ELb1ELb1ELb0ELb0EEENS1_36VarlenDynamicPersistentTileSchedulerILi128ELi96ELi256ELi128ELb0ELb1ELb1ELb1ELb0ELb1EEEEEEEEEvNT_6ParamsE,@function
        .size           _ZN7cutlass13device_kernelIN5flash11enable_sm90INS1_16FlashAttnFwdSm90INS1_25CollectiveMainloopFwdSm90ILi2EN4cute5tupleIJNS5_1CILi1EEES8_S8_EEENS6_IJNS7_ILi128EEENS7_ILi96EEENS7_ILi64EEEEEELi256ENS_6half_tEfNS_4arch4Sm90ELb0ELb1ELb0ELb1ELb0ELb1ELb1ELb1ELb0ELb1ELb0ELb0EEENS1_21CollectiveEpilogueFwdINS6_IJSA_NS7_ILi256EEESB_EEES9_SE_SG_Li256ELb1ELb1ELb0ELb0EEENS1_36VarlenDynamicPersistentTileSchedulerILi128ELi96ELi256ELi128ELb0ELb1ELb1ELb1ELb0ELb1EEEEEEEEEvNT_6ParamsE,(.L_x_29 - _ZN7cutlass13device_kernelIN5flash11enable_sm90INS1_16FlashAttnFwdSm90INS1_25CollectiveMainloopFwdSm90ILi2EN4cute5tupleIJNS5_1CILi1EEES8_S8_EEENS6_IJNS7_ILi128EEENS7_ILi96EEENS7_ILi64EEEEEELi256ENS_6half_tEfNS_4arch4Sm90ELb0ELb1ELb0ELb1ELb0ELb1ELb1ELb1ELb0ELb1ELb0ELb0EEENS1_21CollectiveEpilogueFwdINS6_IJSA_NS7_ILi256EEESB_EEES9_SE_SG_Li256ELb1ELb1ELb0ELb0EEENS1_36VarlenDynamicPersistentTileSchedulerILi128ELi96ELi256ELi128ELb0ELb1ELb1ELb1ELb0ELb1EEEEEEEEEvNT_6ParamsE)
        .other          _ZN7cutlass13device_kernelIN5flash11enable_sm90INS1_16FlashAttnFwdSm90INS1_25CollectiveMainloopFwdSm90ILi2EN4cute5tupleIJNS5_1CILi1EEES8_S8_EEENS6_IJNS7_ILi128EEENS7_ILi96EEENS7_ILi64EEEEEELi256ENS_6half_tEfNS_4arch4Sm90ELb0ELb1ELb0ELb1ELb0ELb1ELb1ELb1ELb0ELb1ELb0ELb0EEENS1_21CollectiveEpilogueFwdINS6_IJSA_NS7_ILi256EEESB_EEES9_SE_SG_Li256ELb1ELb1ELb0ELb0EEENS1_36VarlenDynamicPersistentTileSchedulerILi128ELi96ELi256ELi128ELb0ELb1ELb1ELb1ELb0ELb1EEEEEEEEEvNT_6ParamsE,@"STO_CUDA_ENTRY STV_DEFAULT"
_ZN7cutlass13device_kernelIN5flash11enable_sm90INS1_16FlashAttnFwdSm90INS1_25CollectiveMainloopFwdSm90ILi2EN4cute5tupleIJNS5_1CILi1EEES8_S8_EEENS6_IJNS7_ILi128EEENS7_ILi96EEENS7_ILi64EEEEEELi256ENS_6half_tEfNS_4arch4Sm90ELb0ELb1ELb0ELb1ELb0ELb1ELb1ELb1ELb0ELb1ELb0ELb0EEENS1_21CollectiveEpilogueFwdINS6_IJSA_NS7_ILi256EEESB_EEES9_SE_SG_Li256ELb1ELb1ELb0ELb0EEENS1_36VarlenDynamicPersistentTileSchedulerILi128ELi96ELi256ELi128ELb0ELb1ELb1ELb1ELb0ELb1EEEEEEEEEvNT_6ParamsE:
[----:B------:R-:W-:Y:S01]  /*0000*/  LDC R1, c[0x0][0x37c] ;  /* 0x0000df00ff017b82 */ /* 0x000fe20000000800 */
[----:B------:R-:W-:Y:S05]  /*0010*/  EXIT ;  /* 0x000000000000794d */ /* 0x000fea0003800000 */
.L_x_11:
        /* <DEDUP_REMOVED lines=14> */
.L_x_29:


//--------------------- .text._ZN7cutlass13device_kernelIN5flash11enable_sm90INS1_16FlashAttnFwdSm90INS1_25CollectiveMainloopFwdSm90ILi2EN4cute5tupleIJNS5_1CILi1EEES8_S8_EEENS6_IJNS7_ILi128EEENS7_ILi96EEENS7_ILi64EEEEEELi256ENS_6half_tEfNS_4arch4Sm90ELb1ELb0ELb0ELb0ELb0ELb0ELb0ELb1ELb0ELb1ELb0ELb0EEENS1_21CollectiveEpilogueFwdINS6_IJSA_NS7_ILi256EEESB_EEES9_SE_SG_Li256ELb0ELb1ELb0ELb0EEENS1_30DynamicPersistentTileSchedulerILi256ELi128ELb0ELb1ELb1EEEEEEEEEvNT_6ParamsE --------------------------
	.section	.text._ZN7cutlass13device_kernelIN5flash11enable_sm90INS1_16FlashAttnFwdSm90INS1_25CollectiveMainloopFwdSm90ILi2EN4cute5tupleIJNS5_1CILi1EEES8_S8_EEENS6_IJNS7_ILi128EEENS7_ILi96EEENS7_ILi64EEEEEELi256ENS_6half_tEfNS_4arch4Sm90ELb1ELb0ELb0ELb0ELb0ELb0ELb0ELb1ELb0ELb1ELb0ELb0EEENS1_21CollectiveEpilogueFwdINS6_IJSA_NS7_ILi256EEESB_EEES9_SE_SG_Li256ELb0ELb1ELb0ELb0EEENS1_30DynamicPersistentTileSchedulerILi256ELi128ELb0ELb1ELb1EEEEEEEEEvNT_6ParamsE,"ax",@progbits
	.align	128
.text._ZN7cutlass13device_kernelIN5flash11enable_sm90INS1_16FlashAttnFwdSm90INS1_25CollectiveMainloopFwdSm90ILi2EN4cute5tupleIJNS5_1CILi1EEES8_S8_EEENS6_IJNS7_ILi128EEENS7_ILi96EEENS7_ILi64EEEEEELi256ENS_6half_tEfNS_4arch4Sm90ELb1ELb0ELb0ELb0ELb0ELb0ELb0ELb1ELb0ELb1ELb0ELb0EEENS1_21CollectiveEpilogueFwdINS6_IJSA_NS7_ILi256EEESB_EEES9_SE_SG_Li256ELb0ELb1ELb0ELb0EEENS1_30DynamicPersistentTileSchedulerILi256ELi128ELb0ELb1ELb1EEEEEEEEEvNT_6ParamsE:
        .type           _ZN7cutlass13device_kernelIN5flash11enable_sm90INS1_16FlashAttnFwdSm90INS1_25CollectiveMainloopFwdSm90ILi2EN4cute5tupleIJNS5_1CILi1EEES8_S8_EEENS6_IJNS7_ILi128EEENS7_ILi96EEENS7_ILi64EEEEEELi256ENS_6half_tEfNS_4arch4Sm90ELb1ELb0ELb0ELb0ELb0ELb0ELb0ELb1ELb0ELb1ELb0ELb0EEENS1_21CollectiveEpilogueFwdINS6_IJSA_NS7_ILi256EEESB_EEES9_SE_SG_Li256ELb0ELb1ELb0ELb0EEENS1_30DynamicPersistentTileSchedulerILi256ELi128ELb0ELb1ELb1EEEEEEEEEvNT_6ParamsE,@function
        .size           _ZN7cutlass13device_kernelIN5flash11enable_sm90INS1_16FlashAttnFwdSm90INS1_25CollectiveMainloopFwdSm90ILi2EN4cute5tupleIJNS5_1CILi1EEES8_S8_EEENS6_IJNS7_ILi128EEENS7_ILi96EEENS7_ILi64EEEEEELi256ENS_6half_tEfNS_4arch4Sm90ELb1ELb0ELb0ELb0ELb0ELb0ELb0ELb1ELb0ELb1ELb0ELb0EEENS1_21CollectiveEpilogueFwdINS6_IJSA_NS7_ILi256EEESB_EEES9_SE_SG_Li256ELb0ELb1ELb0ELb0EEENS1_30DynamicPersistentTileSchedulerILi256ELi128ELb0ELb1ELb1EEEEEEEEEvNT_6ParamsE,(.L_x_30 - _ZN7cutlass13device_kernelIN5flash11enable_sm90INS1_16FlashAttnFwdSm90INS1_25CollectiveMainloopFwdSm90ILi2EN4cute5tupleIJNS5_1CILi1EEES8_S8_EEENS6_IJNS7_ILi128EEENS7_ILi96EEENS7_ILi64EEEEEELi256ENS_6half_tEfNS_4arch4Sm90ELb1ELb0ELb0ELb0ELb0ELb0ELb0ELb1ELb0ELb1ELb0ELb0EEENS1_21CollectiveEpilogueFwdINS6_IJSA_NS7_ILi256EEESB_EEES9_SE_SG_Li256ELb0ELb1ELb0ELb0EEENS1_30DynamicPersistentTileSchedulerILi256ELi128ELb0ELb1ELb1EEEEEEEEEvNT_6ParamsE)
        .other          _ZN7cutlass13device_kernelIN5flash11enable_sm90INS1_16FlashAttnFwdSm90INS1_25CollectiveMainloopFwdSm90ILi2EN4cute5tupleIJNS5_1CILi1EEES8_S8_EEENS6_IJNS7_ILi128EEENS7_ILi96EEENS7_ILi64EEEEEELi256ENS_6half_tEfNS_4arch4Sm90ELb1ELb0ELb0ELb0ELb0ELb0ELb0ELb1ELb0ELb1ELb0ELb0EEENS1_21CollectiveEpilogueFwdINS6_IJSA_NS7_ILi256EEESB_EEES9_SE_SG_Li256ELb0ELb1ELb0ELb0EEENS1_30DynamicPersistentTileSchedulerILi256ELi128ELb0ELb1ELb1EEEEEEEEEvNT_6ParamsE,@"STO_CUDA_ENTRY STV_DEFAULT"
_ZN7cutlass13device_kernelIN5flash11enable_sm90INS1_16FlashAttnFwdSm90INS1_25CollectiveMainloopFwdSm90ILi2EN4cute5tupleIJNS5_1CILi1EEES8_S8_EEENS6_IJNS7_ILi128EEENS7_ILi96EEENS7_ILi64EEEEEELi256ENS_6half_tEfNS_4arch4Sm90ELb1ELb0ELb0ELb0ELb0ELb0ELb0ELb1ELb0ELb1ELb0ELb0EEENS1_21CollectiveEpilogueFwdINS6_IJSA_NS7_ILi256EEESB_EEES9_SE_SG_Li256ELb0ELb1ELb0ELb0EEENS1_30DynamicPersistentTileSchedulerILi256ELi128ELb0ELb1ELb1EEEEEEEEEvNT_6ParamsE:
[----:B------:R-:W-:Y:S01]  /*0000*/  LDC R1, c[0x0][0x37c] ;  /* 0x0000df00ff017b82 */ /* 0x000fe20000000800 */
[----:B------:R-:W-:Y:S05]  /*0010*/  EXIT ;  /* 0x000000000000794d */ /* 0x000fea0003800000 */
.L_x_12:
        /* <DEDUP_REMOVED lines=14> */
.L_x_30:


//--------------------- .text._ZN7cutlass13device_kernelIN5flash11enable_sm90INS1_16FlashAttnFwdSm90INS1_25CollectiveMainloopFwdSm90ILi2EN4cute5tupleIJNS5_1CILi1EEES8_S8_EEENS6_IJNS7_ILi128EEENS7_ILi96EEENS7_ILi64EEEEEELi256ENS_6half_tEfNS_4arch4Sm90ELb1ELb0ELb0ELb0ELb0ELb0ELb1ELb1ELb0ELb1ELb0ELb0EEENS1_21CollectiveEpilogueFwdINS6_IJSA_NS7_ILi256EEESB_EEES9_SE_SG_Li256ELb0ELb1ELb0ELb0EEENS1_30DynamicPersistentTileSchedulerILi256ELi128ELb0ELb1ELb1EEEEEEEEEvNT_6ParamsE --------------------------
	.section	.text._ZN7cutlass13device_kernelIN5flash11enable_sm90INS1_16FlashAttnFwdSm90INS1_25CollectiveMainloopFwdSm90ILi2EN4cute5tupleIJNS5_1CILi1EEES8_S8_EEENS6_IJNS7_ILi128EEENS7_ILi96EEENS7_ILi64EEEEEELi256ENS_6half_tEfNS_4arch4Sm90ELb1ELb0ELb0ELb0ELb0ELb0ELb1ELb1ELb0ELb1ELb0ELb0EEENS1_21CollectiveEpilogueFwdINS6_IJSA_NS7_ILi256EEESB_EEES9_SE_SG_Li256ELb0ELb1ELb0ELb0EEENS1_30DynamicPersistentTileSchedulerILi256ELi128ELb0ELb1ELb1EEEEEEEEEvNT_6ParamsE,"ax",@progbits
	.align	128
.text._ZN7cutlass13device_kernelIN5flash11enable_sm90INS1_16FlashAttnFwdSm90INS1_25CollectiveMainloopFwdSm90ILi2EN4cute5tupleIJNS5_1CILi1EEES8_S8_EEENS6_IJNS7_ILi128EEENS7_ILi96EEENS7_ILi64EEEEEELi256ENS_6half_tEfNS_4arch4Sm90ELb1ELb0ELb0ELb0ELb0ELb0ELb1ELb1ELb0ELb1ELb0ELb0EEENS1_21CollectiveEpilogueFwdINS6_IJSA_NS7_ILi256EEESB_EEES9_SE_SG_Li256ELb0ELb1ELb0ELb0EEENS1_30DynamicPersistentTileSchedulerILi256ELi128ELb0ELb1ELb1EEEEEEEEEvNT_6ParamsE:
        .type           _ZN7cutlass13device_kernelIN5flash11enable_sm90INS1_16FlashAttnFwdSm90INS1_25CollectiveMainloopFwdSm90ILi2EN4cute5tupleIJNS5_1CILi1EEES8_S8_EEENS6_IJNS7_ILi128EEENS7_ILi96EEENS7_ILi64EEEEEELi256ENS_6half_tEfNS_4arch4Sm90ELb1ELb0ELb0ELb0ELb0ELb0ELb1ELb1ELb0ELb1ELb0ELb0EEENS1_21CollectiveEpilogueFwdINS6_IJSA_NS7_ILi256EEESB_EEES9_SE_SG_Li256ELb0ELb1ELb0ELb0EEENS1_30DynamicPersistentTileSchedulerILi256ELi128ELb0ELb1ELb1EEEEEEEEEvNT_6ParamsE,@function
        .size           _ZN7cutlass13device_kernelIN5flash11enable_sm90INS1_16FlashAttnFwdSm90INS1_25CollectiveMainloopFwdSm90ILi2EN4cute5tupleIJNS5_1CILi1EEES8_S8_EEENS6_IJNS7_ILi128EEENS7_ILi96EEENS7_ILi64EEEEEELi256ENS_6half_tEfNS_4arch4Sm90ELb1ELb0ELb0ELb0ELb0ELb0ELb1ELb1ELb0ELb1ELb0ELb0EEENS1_21CollectiveEpilogueFwdINS6_IJSA_NS7_ILi256EEESB_EEES9_SE_SG_Li256ELb0ELb1ELb0ELb0EEENS1_30DynamicPersistentTileSchedulerILi256ELi128ELb0ELb1ELb1EEEEEEEEEvNT_6ParamsE,(.L_x_31 - _ZN7cutlass13device_kernelIN5flash11enable_sm90INS1_16FlashAttnFwdSm90INS1_25CollectiveMainloopFwdSm90ILi2EN4cute5tupleIJNS5_1CILi1EEES8_S8_EEENS6_IJNS7_ILi128EEENS7_ILi96EEENS7_ILi64EEEEEELi256ENS_6half_tEfNS_4arch4Sm90ELb1ELb0ELb0ELb0ELb0ELb0ELb1ELb1ELb0ELb1ELb0ELb0EEENS1_21CollectiveEpilogueFwdINS6_IJSA_NS7_ILi256EEESB_EEES9_SE_SG_Li256ELb0ELb1ELb0ELb0EEENS1_30DynamicPersistentTileSchedulerILi256ELi128ELb0ELb1ELb1EEEEEEEEEvNT_6ParamsE)
        .other          _ZN7cutlass13device_kernelIN5flash11enable_sm90INS1_16FlashAttnFwdSm90INS1_25CollectiveMainloopFwdSm90ILi2EN4cute5tupleIJNS5_1CILi1EEES8_S8_EEENS6_IJNS7_ILi128EEENS7_ILi96EEENS7_ILi64EEEEEELi256ENS_6half_tEfNS_4arch4Sm90ELb1ELb0ELb0ELb0ELb0ELb0ELb1ELb1ELb0ELb1ELb0ELb0EEENS1_21CollectiveEpilogueFwdINS6_IJSA_NS7_ILi256EEESB_EEES9_SE_SG_Li256ELb0ELb1ELb0ELb0EEENS1_30DynamicPersistentTileSchedulerILi256ELi128ELb0ELb1ELb1EEEEEEEEEvNT_6ParamsE,@"STO_CUDA_ENTRY STV_DEFAULT"
_ZN7cutlass13device_kernelIN5flash11enable_sm90INS1_16FlashAttnFwdSm90INS1_25CollectiveMainloopFwdSm90ILi2EN4cute5tupleIJNS5_1CILi1EEES8_S8_EEENS6_IJNS7_ILi128EEENS7_ILi96EEENS7_ILi64EEEEEELi256ENS_6half_tEfNS_4arch4Sm90ELb1ELb0ELb0ELb0ELb0ELb0ELb1ELb1ELb0ELb1ELb0ELb0EEENS1_21CollectiveEpilogueFwdINS6_IJSA_NS7_ILi256EEESB_EEES9_SE_SG_Li256ELb0ELb1ELb0ELb0EEENS1_30DynamicPersistentTileSchedulerILi256ELi128ELb0ELb1ELb1EEEEEEEEEvNT_6ParamsE:
[----:B------:R-:W-:Y:S01]  /*0000*/  LDC R1, c[0x0][0x37c] ;  /* 0x0000df00ff017b82 */ /* 0x000fe20000000800 */
[----:B------:R-:W-:Y:S05]  /*0010*/  EXIT ;  /* 0x000000000000794d */ /* 0x000fea0003800000 */
.L_x_13:
        /* <DEDUP_REMOVED lines=14> */
.L_x_31:


//--------------------- .text._ZN7cutlass13device_kernelIN5flash11enable_sm90INS1_16FlashAttnFwdSm90INS1_25CollectiveMainloopFwdSm90ILi2EN4cute5tupleIJNS5_1CILi1EEES8_S8_EEENS6_IJNS7_ILi128EEENS7_ILi96EEENS7_ILi64EEEEEELi256ENS_6half_tEfNS_4arch4Sm90ELb1ELb0ELb0ELb1ELb0ELb0ELb0ELb1ELb0ELb1ELb0ELb0EEENS1_21CollectiveEpilogueFwdINS6_IJSA_NS7_ILi256EEESB_EEES9_SE_SG_Li256ELb1ELb1ELb0ELb0EEENS1_36VarlenDynamicPersistentTileSchedulerILi128ELi96ELi256ELi128ELb0ELb1ELb1ELb1ELb1ELb1EEEEEEEEEvNT_6ParamsE --------------------------
	.section	.text._ZN7cutlass13device_kernelIN5flash11enable_sm90INS1_16FlashAttnFwdSm90INS1_25CollectiveMainloopFwdSm90ILi2EN4cute5tupleIJNS5_1CILi1EEES8_S8_EEENS6_IJNS7_ILi128EEENS7_ILi96EEENS7_ILi64EEEEEELi256ENS_6half_tEfNS_4arch4Sm90ELb1ELb0ELb0ELb1ELb0ELb0ELb0ELb1ELb0ELb1ELb0ELb0EEENS1_21CollectiveEpilogueFwdINS6_IJSA_NS7_ILi256EEESB_EEES9_SE_SG_Li256ELb1ELb1ELb0ELb0EEENS1_36VarlenDynamicPersistentTileSchedulerILi128ELi96ELi256ELi128ELb0ELb1ELb1ELb1ELb1ELb1EEEEEEEEEvNT_6ParamsE,"ax",@progbits
	.align	128
.text._ZN7cutlass13device_kernelIN5flash11enable_sm90INS1_16FlashAttnFwdSm90INS1_25CollectiveMainloopFwdSm90ILi2EN4cute5tupleIJNS5_1CILi1EEES8_S8_EEENS6_IJNS7_ILi128EEENS7_ILi96EEENS7_ILi64EEEEEELi256ENS_6half_tEfNS_4arch4Sm90ELb1ELb0ELb0ELb1ELb0ELb0ELb0ELb1ELb0ELb1ELb0ELb0EEENS1_21CollectiveEpilogueFwdINS6_IJSA_NS7_ILi256EEESB_EEES9_SE_SG_Li256ELb1ELb1ELb0ELb0EEENS1_36VarlenDynamicPersistentTileSchedulerILi128ELi96ELi256ELi128ELb0ELb1ELb1ELb1ELb1ELb1EEEEEEEEEvNT_6ParamsE:
        .type           _ZN7cutlass13device_kernelIN5flash11enable_sm90INS1_16FlashAttnFwdSm90INS1_25CollectiveMainloopFwdSm90ILi2EN4cute5tupleIJNS5_1CILi1EEES8_S8_EEENS6_IJNS7_ILi128EEENS7_ILi96EEENS7_ILi64EEEEEELi256ENS_6half_tEfNS_4arch4Sm90ELb1ELb0ELb0ELb1ELb0ELb0ELb0ELb1ELb0ELb1ELb0ELb0EEENS1_21CollectiveEpilogueFwdINS6_IJSA_NS7_ILi256EEESB_EEES9_SE_SG_Li256ELb1ELb1ELb0ELb0EEENS1_36VarlenDynamicPersistentTileSchedulerILi128ELi96ELi256ELi128ELb0ELb1ELb1ELb1ELb1ELb1EEEEEEEEEvNT_6ParamsE,@function
        .size           _ZN7cutlass13device_kernelIN5flash11enable_sm90INS1_16FlashAttnFwdSm90INS1_25CollectiveMainloopFwdSm90ILi2EN4cute5tupleIJNS5_1CILi1EEES8_S8_EEENS6_IJNS7_ILi128EEENS7_ILi96EEENS7_ILi64EEEEEELi256ENS_6half_tEfNS_4arch4Sm90ELb1ELb0ELb0ELb1ELb0ELb0ELb0ELb1ELb0ELb1ELb0ELb0EEENS1_21CollectiveEpilogueFwdINS6_IJSA_NS7_ILi256EEESB_EEES9_SE_SG_Li256ELb1ELb1ELb0ELb0EEENS1_36VarlenDynamicPersistentTileSchedulerILi128ELi96ELi256ELi128ELb0ELb1ELb1ELb1ELb1ELb1EEEEEEEEEvNT_6ParamsE,(.L_x_32 - _ZN7cutlass13device_kernelIN5flash11enable_sm90INS1_16FlashAttnFwdSm90INS1_25CollectiveMainloopFwdSm90ILi2EN4cute5tupleIJNS5_1CILi1EEES8_S8_EEENS6_IJNS7_ILi128EEENS7_ILi96EEENS7_ILi64EEEEEELi256ENS_6half_tEfNS_4arch4Sm90ELb1ELb0ELb0ELb1ELb0ELb0ELb0ELb1ELb0ELb1ELb0ELb0EEENS1_21CollectiveEpilogueFwdINS6_IJSA_NS7_ILi256EEESB_EEES9_SE_SG_Li256ELb1ELb1ELb0ELb0EEENS1_36VarlenDynamicPersistentTileSchedulerILi128ELi96ELi256ELi128ELb0ELb1ELb1ELb1ELb1ELb1EEEEEEEEEvNT_6ParamsE)
        .other          _ZN7cutlass13device_kernelIN5flash11enable_sm90INS1_16FlashAttnFwdSm90INS1_25CollectiveMainloopFwdSm90ILi2EN4cute5tupleIJNS5_1CILi1EEES8_S8_EEENS6_IJNS7_ILi128EEENS7_ILi96EEENS7_ILi64EEEEEELi256ENS_6half_tEfNS_4arch4Sm90ELb1ELb0ELb0ELb1ELb0ELb0ELb0ELb1ELb0ELb1ELb0ELb0EEENS1_21CollectiveEpilogueFwdINS6_IJSA_NS7_ILi256EEESB_EEES9_SE_SG_Li256ELb1ELb1ELb0ELb0EEENS1_36VarlenDynamicPersistentTileSchedulerILi128ELi96ELi256ELi128ELb0ELb1ELb1ELb1ELb1ELb1EEEEEEEEEvNT_6ParamsE,@"STO_CUDA_ENTRY STV_DEFAULT"
_ZN7cutlass13device_kernelIN5flash11enable_sm90INS1_16FlashAttnFwdSm90INS1_25CollectiveMainloopFwdSm90ILi2EN4cute5tupleIJNS5_1CILi1EEES8_S8_EEENS6_IJNS7_ILi128EEENS7_ILi96EEENS7_ILi64EEEEEELi256ENS_6half_tEfNS_4arch4Sm90ELb1ELb0ELb0ELb1ELb0ELb0ELb0ELb1ELb0ELb1ELb0ELb0EEENS1_21CollectiveEpilogueFwdINS6_IJSA_NS7_ILi256EEESB_EEES9_SE_SG_Li256ELb1ELb1ELb0ELb0EEENS1_36VarlenDynamicPersistentTileSchedulerILi128ELi96ELi256ELi128ELb0ELb1ELb1ELb1ELb1ELb1EEEEEEEEEvNT_6ParamsE:
[----:B------:R-:W-:Y:S01]  /*0000*/  LDC R1, c[0x0][0x37c] ;  /* 0x0000df00ff017b82 */ /* 0x000fe20000000800 */
[----:B------:R-:W-:Y:S05]  /*0010*/  EXIT ;  /* 0x000000000000794d */ /* 0x000fea0003800000 */
.L_x_14:
        /* <DEDUP_REMOVED lines=14> */
.L_x_32:


//--------------------- .text._ZN7cutlass13device_kernelIN5flash11enable_sm90INS1_16FlashAttnFwdSm90INS1_25CollectiveMainloopFwdSm90ILi2EN4cute5tupleIJNS5_1CILi1EEES8_S8_EEENS6_IJNS7_ILi128EEENS7_ILi96EEENS7_ILi64EEEEEELi256ENS_6half_tEfNS_4arch4Sm90ELb1ELb0ELb0ELb1ELb0ELb1ELb0ELb1ELb0ELb1ELb0ELb0EEENS1_21CollectiveEpilogueFwdINS6_IJSA_NS7_ILi256EEESB_EEES9_SE_SG_Li256ELb1ELb1ELb0ELb0EEENS1_36VarlenDynamicPersistentTileSchedulerILi128ELi96ELi256ELi128ELb0ELb1ELb1ELb1ELb1ELb1EEEEEEEEEvNT_6ParamsE --------------------------
	.section	.text._ZN7cutlass13device_kernelIN5flash11enable_sm90INS1_16FlashAttnFwdSm90INS1_25CollectiveMainloopFwdSm90ILi2EN4cute5tupleIJNS5_1CILi1EEES8_S8_EEENS6_IJNS7_ILi128EEENS7_ILi96EEENS7_ILi64EEEEEELi256ENS_6half_tEfNS_4arch4Sm90ELb1ELb0ELb0ELb1ELb0ELb1ELb0ELb1ELb0ELb1ELb0ELb0EEENS1_21CollectiveEpilogueFwdINS6_IJSA_NS7_ILi256EEESB_EEES9_SE_SG_Li256ELb1ELb1ELb0ELb0EEENS1_36VarlenDynamicPersistentTileSchedulerILi128ELi96ELi256ELi128ELb0ELb1ELb1ELb1ELb1ELb1EEEEEEEEEvNT_6ParamsE,"ax",@progbits
	.align	128
.text._ZN7cutlass13device_kernelIN5flash11enable_sm90INS1_16FlashAttnFwdSm90INS1_25CollectiveMainloopFwdSm90ILi2EN4cute5tupleIJNS5_1CILi1EEES8_S8_EEENS6_IJNS7_ILi128EEENS7_ILi96EEENS7_ILi64EEEEEELi256ENS_6half_tEfNS_4arch4Sm90ELb1ELb0ELb0ELb1ELb0ELb1ELb0ELb1ELb0ELb1ELb0ELb0EEENS1_21CollectiveEpilogueFwdINS6_IJSA_NS7_ILi256EEESB_EEES9_SE_SG_Li256ELb1ELb1ELb0ELb0EEENS1_36VarlenDynamicPersistentTileSchedulerILi128ELi96ELi256ELi128ELb0ELb1ELb1ELb1ELb1ELb1EEEEEEEEEvNT_6ParamsE:
        .type           _ZN7cutlass13device_kernelIN5flash11enable_sm90INS1_16FlashAttnFwdSm90INS1_25CollectiveMainloopFwdSm90ILi2EN4cute5tupleIJNS5_1CILi1EEES8_S8_EEENS6_IJNS7_ILi128EEENS7_ILi96EEENS7_ILi64EEEEEELi256ENS_6half_tEfNS_4arch4Sm90ELb1ELb0ELb0ELb1ELb0ELb1ELb0ELb1ELb0ELb1ELb0ELb0EEENS1_21CollectiveEpilogueFwdINS6_IJSA_NS7_ILi256EEESB_EEES9_SE_SG_Li256ELb1ELb1ELb0ELb0EEENS1_36VarlenDynamicPersistentTileSchedulerILi128ELi96ELi256ELi128ELb0ELb1ELb1ELb1ELb1ELb1EEEEEEEEEvNT_6ParamsE,@function
        .size           _ZN7cutlass13device_kernelIN5flash11enable_sm90INS1_16FlashAttnFwdSm90INS1_25CollectiveMainloopFwdSm90ILi2EN4cute5tupleIJNS5_1CILi1EEES8_S8_EEENS6_IJNS7_ILi128EEENS7_ILi96EEENS7_ILi64EEEEEELi256ENS_6half_tEfNS_4arch4Sm90ELb1ELb0ELb0ELb1ELb0ELb1ELb0ELb1ELb0ELb1ELb0ELb0EEENS1_21CollectiveEpilogueFwdINS6_IJSA_NS7_ILi256EEESB_EEES9_SE_SG_Li256ELb1ELb1ELb0ELb0EEENS1_36VarlenDynamicPersistentTileSchedulerILi128ELi96ELi256ELi128ELb0ELb1ELb1ELb1ELb1ELb1EEEEEEEEEvNT_6ParamsE,(.L_x_33 - _ZN7cutlass13device_kernelIN5flash11enable_sm90INS1_16FlashAttnFwdSm90INS1_25CollectiveMainloopFwdSm90ILi2EN4cute5tupleIJNS5_1CILi1EEES8_S8_EEENS6_IJNS7_ILi128EEENS7_ILi96EEENS7_ILi64EEEEEELi256ENS_6half_tEfNS_4arch4Sm90ELb1ELb0ELb0ELb1ELb0ELb1ELb0ELb1ELb0ELb1ELb0ELb0EEENS1_21CollectiveEpilogueFwdINS6_IJSA_NS7_ILi256EEESB_EEES9_SE_SG_Li256ELb1ELb1ELb0ELb0EEENS1_36VarlenDynamicPersistentTileSchedulerILi128ELi96ELi256ELi128ELb0ELb1ELb1ELb1ELb1ELb1EEEEEEEEEvNT_6ParamsE)
        .other          _ZN7cutlass13device_kernelIN5flash11enable_sm90INS1_16FlashAttnFwdSm90INS1_25CollectiveMainloopFwdSm90ILi2EN4cute5tupleIJNS5_1CILi1EEES8_S8_EEENS6_IJNS7_ILi128EEENS7_ILi96EEENS7_ILi64EEEEEELi256ENS_6half_tEfNS_4arch4Sm90ELb1ELb0ELb0ELb1ELb0ELb1ELb0ELb1ELb0ELb1ELb0ELb0EEENS1_21CollectiveEpilogueFwdINS6_IJSA_NS7_ILi256EEESB_EEES9_SE_SG_Li256ELb1ELb1ELb0ELb0EEENS1_36VarlenDynamicPersistentTileSchedulerILi128ELi96ELi256ELi128ELb0ELb1ELb1ELb1ELb1ELb1EEEEEEEEEvNT_6ParamsE,@"STO_CUDA_ENTRY STV_DEFAULT"
_ZN7cutlass13device_kernelIN5flash11enable_sm90INS1_16FlashAttnFwdSm90INS1_25CollectiveMainloopFwdSm90ILi2EN4cute5tupleIJNS5_1CILi1EEES8_S8_EEENS6_IJNS7_ILi128EEENS7_ILi96EEENS7_ILi64EEEEEELi256ENS_6half_tEfNS_4arch4Sm90ELb1ELb0ELb0ELb1ELb0ELb1ELb0ELb1ELb0ELb1ELb0ELb0EEENS1_21CollectiveEpilogueFwdINS6_IJSA_NS7_ILi256EEESB_EEES9_SE_SG_Li256ELb1ELb1ELb0ELb0EEENS1_36VarlenDynamicPersistentTileSchedulerILi128ELi96ELi256ELi128ELb0ELb1ELb1ELb1ELb1ELb1EEEEEEEEEvNT_6ParamsE:
[----:B------:R-:W-:Y:S01]  /*0000*/  LDC R1, c[0x0][0x37c] ;  /* 0x0000df00ff017b82 */ /* 0x000fe20000000800 */
[----:B------:R-:W-:Y:S05]  /*0010*/  EXIT ;  /* 0x000000000000794d */ /* 0x000fea0003800000 */
.L_x_15:
        /* <DEDUP_REMOVED lines=14> */
.L_x_33:


//--------------------- .text._ZN7cutlass13device_kernelIN5flash11enable_sm90INS1_16FlashAttnFwdSm90INS1_25CollectiveMainloopFwdSm90ILi2EN4cute5tupleIJNS5_1CILi1EEES8_S8_EEENS6_IJNS7_ILi128EEENS7_ILi96EEENS7_ILi64EEEEEELi256ENS_6half_tEfNS_4arch4Sm90ELb1ELb0ELb0ELb1ELb0ELb0ELb1ELb1ELb0ELb1ELb0ELb0EEENS1_21CollectiveEpilogueFwdINS6_IJSA_NS7_ILi256EEESB_EEES9_SE_SG_Li256ELb1ELb1ELb0ELb0EEENS1_36VarlenDynamicPersistentTileSchedulerILi128ELi96ELi256ELi128ELb0ELb1ELb1ELb1ELb1ELb1EEEEEEEEEvNT_6ParamsE --------------------------
	.section	.text._ZN7cutlass13device_kernelIN5flash11enable_sm90INS1_16FlashAttnFwdSm90INS1_25CollectiveMainloopFwdSm90ILi2EN4cute5tupleIJNS5_1CILi1EEES8_S8_EEENS6_IJNS7_ILi128EEENS7_ILi96EEENS7_ILi64EEEEEELi256ENS_6half_tEfNS_4arch4Sm90ELb1ELb0ELb0ELb1ELb0ELb0ELb1ELb1ELb0ELb1ELb0ELb0EEENS1_21CollectiveEpilogueFwdINS6_IJSA_NS7_ILi256EEESB_EEES9_SE_SG_Li256ELb1ELb1ELb0ELb0EEENS1_36VarlenDynamicPersistentTileSchedulerILi128ELi96ELi256ELi128ELb0ELb1ELb1ELb1ELb1ELb1EEEEEEEEEvNT_6ParamsE,"ax",@progbits
	.align	128
.text._ZN7cutlass13device_kernelIN5flash11enable_sm90INS1_16FlashAttnFwdSm90INS1_25CollectiveMainloopFwdSm90ILi2EN4cute5tupleIJNS5_1CILi1EEES8_S8_EEENS6_IJNS7_ILi128EEENS7_ILi96EEENS7_ILi64EEEEEELi256ENS_6half_tEfNS_4arch4Sm90ELb1ELb0ELb0ELb1ELb0ELb0ELb1ELb1ELb0ELb1ELb0ELb0EEENS1_21CollectiveEpilogueFwdINS6_IJSA_NS7_ILi256EEESB_EEES9_SE_SG_Li256ELb1ELb1ELb0ELb0EEENS1_36VarlenDynamicPersistentTileSchedulerILi128ELi96ELi256ELi128ELb0ELb1ELb1ELb1ELb1ELb1EEEEEEEEEvNT_6ParamsE:
        .type           _ZN7cutlass13device_kernelIN5flash11enable_sm90INS1_16FlashAttnFwdSm90INS1_25CollectiveMainloopFwdSm90ILi2EN4cute5tupleIJNS5_1CILi1EEES8_S8_EEENS6_IJNS7_ILi128EEENS7_ILi96EEENS7_ILi64EEEEEELi256ENS_6half_tEfNS_4arch4Sm90ELb1ELb0ELb0ELb1ELb0ELb0ELb1ELb1ELb0ELb1ELb0ELb0EEENS1_21CollectiveEpilogueFwdINS6_IJSA_NS7_ILi256EEESB_EEES9_SE_SG_Li256ELb1ELb1ELb0ELb0EEENS1_36VarlenDynamicPersistentTileSchedulerILi128ELi96ELi256ELi128ELb0ELb1ELb1ELb1ELb1ELb1EEEEEEEEEvNT_6ParamsE,@function
        .size           _ZN7cutlass13device_kernelIN5flash11enable_sm90INS1_16FlashAttnFwdSm90INS1_25CollectiveMainloopFwdSm90ILi2EN4cute5tupleIJNS5_1CILi1EEES8_S8_EEENS6_IJNS7_ILi128EEENS7_ILi96EEENS7_ILi64EEEEEELi256ENS_6half_tEfNS_4arch4Sm90ELb1ELb0ELb0ELb1ELb0ELb0ELb1ELb1ELb0ELb1ELb0ELb0EEENS1_21CollectiveEpilogueFwdINS6_IJSA_NS7_ILi256EEESB_EEES9_SE_SG_Li256ELb1ELb1ELb0ELb0EEENS1_36VarlenDynamicPersistentTileSchedulerILi128ELi96ELi256ELi128ELb0ELb1ELb1ELb1ELb1ELb1EEEEEEEEEvNT_6ParamsE,(.L_x_34 - _ZN7cutlass13device_kernelIN5flash11enable_sm90INS1_16FlashAttnFwdSm90INS1_25CollectiveMainloopFwdSm90ILi2EN4cute5tupleIJNS5_1CILi1EEES8_S8_EEENS6_IJNS7_ILi128EEENS7_ILi96EEENS7_ILi64EEEEEELi256ENS_6half_tEfNS_4arch4Sm90ELb1ELb0ELb0ELb1ELb0ELb0ELb1ELb1ELb0ELb1ELb0ELb0EEENS1_21CollectiveEpilogueFwdINS6_IJSA_NS7_ILi256EEESB_EEES9_SE_SG_Li256ELb1ELb1ELb0ELb0EEENS1_36VarlenDynamicPersistentTileSchedulerILi128ELi96ELi256ELi128ELb0ELb1ELb1ELb1ELb1ELb1EEEEEEEEEvNT_6ParamsE)
        .other          _ZN7cutlass13device_kernelIN5flash11enable_sm90INS1_16FlashAttnFwdSm90INS1_25CollectiveMainloopFwdSm90ILi2EN4cute5tupleIJNS5_1CILi1EEES8_S8_EEENS6_IJNS7_ILi128EEENS7_ILi96EEENS7_ILi64EEEEEELi256ENS_6half_tEfNS_4arch4Sm90ELb1ELb0ELb0ELb1ELb0ELb0ELb1ELb1ELb0ELb1ELb0ELb0EEENS1_21CollectiveEpilogueFwdINS6_IJSA_NS7_ILi256EEESB_EEES9_SE_SG_Li256ELb1ELb1ELb0ELb0EEENS1_36VarlenDynamicPersistentTileSchedulerILi128ELi96ELi256ELi128ELb0ELb1ELb1ELb1ELb1ELb1EEEEEEEEEvNT_6ParamsE,@"STO_CUDA_ENTRY STV_DEFAULT"
_ZN7cutlass13device_kernelIN5flash11enable_sm90INS1_16FlashAttnFwdSm90INS1_25CollectiveMainloopFwdSm90ILi2EN4cute5tupleIJNS5_1CILi1EEES8_S8_EEENS6_IJNS7_ILi128EEENS7_ILi96EEENS7_ILi64EEEEEELi256ENS_6half_tEfNS_4arch4Sm90ELb1ELb0ELb0ELb1ELb0ELb0ELb1ELb1ELb0ELb1ELb0ELb0EEENS1_21CollectiveEpilogueFwdINS6_IJSA_NS7_ILi256EEESB_EEES9_SE_SG_Li256ELb1ELb1ELb0ELb0EEENS1_36VarlenDynamicPersistentTileSchedulerILi128ELi96ELi256ELi128ELb0ELb1ELb1ELb1ELb1ELb1EEEEEEEEEvNT_6ParamsE:
[----:B------:R-:W-:Y:S01]  /*0000*/  LDC R1, c[0x0][0x37c] ;  /* 0x0000df00ff017b82 */ /* 0x000fe20000000800 */
[----:B------:R-:W-:Y:S05]  /*0010*/  EXIT ;  /* 0x000000000000794d */ /* 0x000fea0003800000 */
.L_x_16:
        /* <DEDUP_REMOVED lines=14> */
.L_x_34:


//--------------------- .text._ZN7cutlass13device_kernelIN5flash11enable_sm90INS1_16FlashAttnFwdSm90INS1_25CollectiveMainloopFwdSm90ILi2EN4cute5tupleIJNS5_1CILi1EEES8_S8_EEENS6_IJNS7_ILi128EEENS7_ILi96EEENS7_ILi64EEEEEELi256ENS_6half_tEfNS_4arch4Sm90ELb1ELb0ELb0ELb1ELb0ELb1ELb1ELb1ELb0ELb1ELb0ELb0EEENS1_21CollectiveEpilogueFwdINS6_IJSA_NS7_ILi256EEESB_EEES9_SE_SG_Li256ELb1ELb1ELb0ELb0EEENS1_36VarlenDynamicPersistentTileSchedulerILi128ELi96ELi256ELi128ELb0ELb1ELb1ELb1ELb1ELb1EEEEEEEEEvNT_6ParamsE --------------------------
	.section	.text._ZN7cutlass13device_kernelIN5flash11enable_sm90INS1_16FlashAttnFwdSm90INS1_25CollectiveMainloopFwdSm90ILi2EN4cute5tupleIJNS5_1CILi1EEES8_S8_EEENS6_IJNS7_ILi128EEENS7_ILi96EEENS7_ILi64EEEEEELi256ENS_6half_tEfNS_4arch4Sm90ELb1ELb0ELb0ELb1ELb0ELb1ELb1ELb1ELb0ELb1ELb0ELb0EEENS1_21CollectiveEpilogueFwdINS6_IJSA_NS7_ILi256EEESB_EEES9_SE_SG_Li256ELb1ELb1ELb0ELb0EEENS1_36VarlenDynamicPersistentTileSchedulerILi128ELi96ELi256ELi128ELb0ELb1ELb1ELb1ELb1ELb1EEEEEEEEEvNT_6ParamsE,"ax",@progbits
	.align	128
.text._ZN7cutlass13device_kernelIN5flash11enable_sm90INS1_16FlashAttnFwdSm90INS1_25CollectiveMainloopFwdSm90ILi2EN4cute5tupleIJNS5_1CILi1EEES8_S8_EEENS6_IJNS7_ILi128EEENS7_ILi96EEENS7_ILi64EEEEEELi256ENS_6half_tEfNS_4arch4Sm90ELb1ELb0ELb0ELb1ELb0ELb1ELb1ELb1ELb0ELb1ELb0ELb0EEENS1_21CollectiveEpilogueFwdINS6_IJSA_NS7_ILi256EEESB_EEES9_SE_SG_Li256ELb1ELb1ELb0ELb0EEENS1_36VarlenDynamicPersistentTileSchedulerILi128ELi96ELi256ELi128ELb0ELb1ELb1ELb1ELb1ELb1EEEEEEEEEvNT_6ParamsE:
        .type           _ZN7cutlass13device_kernelIN5flash11enable_sm90INS1_16FlashAttnFwdSm90INS1_25CollectiveMainloopFwdSm90ILi2EN4cute5tupleIJNS5_1CILi1EEES8_S8_EEENS6_IJNS7_ILi128EEENS7_ILi96EEENS7_ILi64EEEEEELi256ENS_6half_tEfNS_4arch4Sm90ELb1ELb0ELb0ELb1ELb0ELb1ELb1ELb1ELb0ELb1ELb0ELb0EEENS1_21CollectiveEpilogueFwdINS6_IJSA_NS7_ILi256EEESB_EEES9_SE_SG_Li256ELb1ELb1ELb0ELb0EEENS1_36VarlenDynamicPersistentTileSchedulerILi128ELi96ELi256ELi128ELb0ELb1ELb1ELb1ELb1ELb1EEEEEEEEEvNT_6ParamsE,@function
        .size           _ZN7cutlass13device_kernelIN5flash11enable_sm90INS1_16FlashAttnFwdSm90INS1_25CollectiveMainloopFwdSm90ILi2EN4cute5tupleIJNS5_1CILi1EEES8_S8_EEENS6_IJNS7_ILi128EEENS7_ILi96EEENS7_ILi64EEEEEELi256ENS_6half_tEfNS_4arch4Sm90ELb1ELb0ELb0ELb1ELb0ELb1ELb1ELb1ELb0ELb1ELb0ELb0EEENS1_21CollectiveEpilogueFwdINS6_IJSA_NS7_ILi256EEESB_EEES9_SE_SG_Li256ELb1ELb1ELb0ELb0EEENS1_36VarlenDynamicPersistentTileSchedulerILi128ELi96ELi256ELi128ELb0ELb1ELb1ELb1ELb1ELb1EEEEEEEEEvNT_6ParamsE,(.L_x_35 - _ZN7cutlass13device_kernelIN5flash11enable_sm90INS1_16FlashAttnFwdSm90INS1_25CollectiveMainloopFwdSm90ILi2EN4cute5tupleIJNS5_1CILi1EEES8_S8_EEENS6_IJNS7_ILi128EEENS7_ILi96EEENS7_ILi64EEEEEELi256ENS_6half_tEfNS_4arch4Sm90ELb1ELb0ELb0ELb1ELb0ELb1ELb1ELb1ELb0ELb1ELb0ELb0EEENS1_21CollectiveEpilogueFwdINS6_IJSA_NS7_ILi256EEESB_EEES9_SE_SG_Li256ELb1ELb1ELb0ELb0EEENS1_36VarlenDynamicPersistentTileSchedulerILi128ELi96ELi256ELi128ELb0ELb1ELb1ELb1ELb1ELb1EEEEEEEEEvNT_6ParamsE)
        .other          _ZN7cutlass13device_kernelIN5flash11enable_sm90INS1_16FlashAttnFwdSm90INS1_25CollectiveMainloopFwdSm90ILi2EN4cute5tupleIJNS5_1CILi1EEES8_S8_EEENS6_IJNS7_ILi128EEENS7_ILi96EEENS7_ILi64EEEEEELi256ENS_6half_tEfNS_4arch4Sm90ELb1ELb0ELb0ELb1ELb0ELb1ELb1ELb1ELb0ELb1ELb0ELb0EEENS1_21CollectiveEpilogueFwdINS6_IJSA_NS7_ILi256EEESB_EEES9_SE_SG_Li256ELb1ELb1ELb0ELb0EEENS1_36VarlenDynamicPersistentTileSchedulerILi128ELi96ELi256ELi128ELb0ELb1ELb1ELb1ELb1ELb1EEEEEEEEEvNT_6ParamsE,@"STO_CUDA_ENTRY STV_DEFAULT"
_ZN7cutlass13device_kernelIN5flash11enable_sm90INS1_16FlashAttnFwdSm90INS1_25CollectiveMainloopFwdSm90ILi2EN4cute5tupleIJNS5_1CILi1EEES8_S8_EEENS6_IJNS7_ILi128EEENS7_ILi96EEENS7_ILi64EEEEEELi256ENS_6half_tEfNS_4arch4Sm90ELb1ELb0ELb0ELb1ELb0ELb1ELb1ELb1ELb0ELb1ELb0ELb0EEENS1_21CollectiveEpilogueFwdINS6_IJSA_NS7_ILi256EEESB_EEES9_SE_SG_Li256ELb1ELb1ELb0ELb0EEENS1_36VarlenDynamicPersistentTileSchedulerILi128ELi96ELi256ELi128ELb0ELb1ELb1ELb1ELb1ELb1EEEEEEEEEvNT_6ParamsE:
[----:B------:R-:W-:Y:S01]  /*0000*/  LDC R1, c[0x0][0x37c] ;  /* 0x0000df00ff017b82 */ /* 0x000fe20000000800 */
[----:B------:R-:W-:Y:S05]  /*0010*/  EXIT ;  /* 0x000000000000794d */ /* 0x000fea0003800000 */
.L_x_17:
        /* <DEDUP_REMOVED lines=14> */
.L_x_35:


//--------------------- .nv.shared.reserved.0     --------------------------
	.section	.nv.shared.reserved.0,"aw",@nobits
	.weak		__nv_reservedSMEM_offset_0_alias
	.size		__nv_reservedSMEM_offset_0_alias, 0, 64
	.other		__nv_reservedSMEM_offset_0_alias,@"STO_CUDA_RESERVED_SHARED STV_DEFAULT"
__nv_reservedSMEM_offset_0_alias:
	.zero		0
	.zero		64


//--------------------- .nv.global                --------------------------
	.section	.nv.global,"aw",@nobits
.nv.global:
	.type		_ZN77_INTERNAL_a19a9673_41_flash_fwd_hdim64_256_fp16_packgqa_sm90_cu_ceb34e2a_36144cute1_E,@object
	.size		_ZN77_INTERNAL_a19a9673_41_flash_fwd_hdim64_256_fp16_packgqa_sm90_cu_ceb34e2a_36144cute1_E,(_ZN77_INTERNAL_a19a9673_41_flash_fwd_hdim64_256_fp16_packgqa_sm90_cu_ceb34e2a_36144cuda3std3__45__cpo6cbeginE - _ZN77_INTERNAL_a19a9673_41_flash_fwd_hdim64_256_fp16_packgqa_sm90_cu_ceb34e2a_36144cute1_E)
_ZN77_INTERNAL_a19a9673_41_flash_fwd_hdim64_256_fp16_packgqa_sm90_cu_ceb34e2a_36144cute1_E:
	.zero		1
	.type		_ZN77_INTERNAL_a19a9673_41_flash_fwd_hdim64_256_fp16_packgqa_sm90_cu_ceb34e2a_36144cuda3std3__45__cpo6cbeginE,@object
	.size		_ZN77_INTERNAL_a19a9673_41_flash_fwd_hdim64_256_fp16_packgqa_sm90_cu_ceb34e2a_36144cuda3std3__45__cpo6cbeginE,(_ZN77_INTERNAL_a19a9673_41_flash_fwd_hdim64_256_fp16_packgqa_sm90_cu_ceb34e2a_36144cuda3std3__48in_placeE - _ZN77_INTERNAL_a19a9673_41_flash_fwd_hdim64_256_fp16_packgqa_sm90_cu_ceb34e2a_36144cuda3std3__45__cpo6cbeginE)
_ZN77_INTERNAL_a19a9673_41_flash_fwd_hdim64_256_fp16_packgqa_sm90_cu_ceb34e2a_36144cuda3std3__45__cpo6cbeginE:
	.zero		1
	.type		_ZN77_INTERNAL_a19a9673_41_flash_fwd_hdim64_256_fp16_packgqa_sm90_cu_ceb34e2a_36144cuda3std3__48in_placeE,@object
	.size		_ZN77_INTERNAL_a19a9673_41_flash_fwd_hdim64_256_fp16_packgqa_sm90_cu_ceb34e2a_36144cuda3std3__48in_placeE,(_ZN77_INTERNAL_a19a9673_41_flash_fwd_hdim64_256_fp16_packgqa_sm90_cu_ceb34e2a_36144cuda3std6ranges3__45__cpo9iter_moveE - _ZN77_INTERNAL_a19a9673_41_flash_fwd_hdim64_256_fp16_packgqa_sm90_cu_ceb34e2a_36144cuda3std3__48in_placeE)
_ZN77_INTERNAL_a19a9673_41_flash_fwd_hdim64_256_fp16_packgqa_sm90_cu_ceb34e2a_36144cuda3std3__48in_placeE:
	.zero		1
	.type		_ZN77_INTERNAL_a19a9673_41_flash_fwd_hdim64_256_fp16_packgqa_sm90_cu_ceb34e2a_36144cuda3std6ranges3__45__cpo9iter_moveE,@object
	.size		_ZN77_INTERNAL_a19a9673_41_flash_fwd_hdim64_256_fp16_packgqa_sm90_cu_ceb34e2a_36144cuda3std6ranges3__45__cpo9iter_moveE,(_ZN77_INTERNAL_a19a9673_41_flash_fwd_hdim64_256_fp16_packgqa_sm90_cu_ceb34e2a_36144cuda3std3__45__cpo5beginE - _ZN77_INTERNAL_a19a9673_41_flash_fwd_hdim64_256_fp16_packgqa_sm90_cu_ceb34e2a_36144cuda3std6ranges3__45__cpo9iter_moveE)
_ZN77_INTERNAL_a19a9673_41_flash_fwd_hdim64_256_fp16_packgqa_sm90_cu_ceb34e2a_36144cuda3std6ranges3__45__cpo9iter_moveE:
	.zero		1
	.type		_ZN77_INTERNAL_a19a9673_41_flash_fwd_hdim64_256_fp16_packgqa_sm90_cu_ceb34e2a_36144cuda3std3__45__cpo5beginE,@object
	.size		_ZN77_INTERNAL_a19a9673_41_flash_fwd_hdim64_256_fp16_packgqa_sm90_cu_ceb34e2a_36144cuda3std3__45__cpo5beginE,(_ZN77_INTERNAL_a19a9673_41_flash_fwd_hdim64_256_fp16_packgqa_sm90_cu_ceb34e2a_36144cuda3std3__479_GLOBAL__N__a19a9673_41_flash_fwd_hdim64_256_fp16_packgqa_sm90_cu_ceb34e2a_36146ignoreE - _ZN77_INTERNAL_a19a9673_41_flash_fwd_hdim64_256_fp16_packgqa_sm90_cu_ceb34e2a_36144cuda3std3__45__cpo5beginE)
_ZN77_INTERNAL_a19a9673_41_flash_fwd_hdim64_256_fp16_packgqa_sm90_cu_ceb34e2a_36144cuda3std3__45__cpo5beginE:
	.zero		1
	.type		_ZN77_INTERNAL_a19a9673_41_flash_fwd_hdim64_256_fp16_packgqa_sm90_cu_ceb34e2a_36144cuda3std3__479_GLOBAL__N__a19a9673_41_flash_fwd_hdim64_256_fp16_packgqa_sm90_cu_ceb34e2a_36146ignoreE,@object
	.size		_ZN77_INTERNAL_a19a9673_41_flash_fwd_hdim64_256_fp16_packgqa_sm90_cu_ceb34e2a_36144cuda3std3__479_GLOBAL__N__a19a9673_41_flash_fwd_hdim64_256_fp16_packgqa_sm90_cu_ceb34e2a_36146ignoreE,(_ZN77_INTERNAL_a19a9673_41_flash_fwd_hdim64_256_fp16_packgqa_sm90_cu_ceb34e2a_36144cute7productE - _ZN77_INTERNAL_a19a9673_41_flash_fwd_hdim64_256_fp16_packgqa_sm90_cu_ceb34e2a_36144cuda3std3__479_GLOBAL__N__a19a9673_41_flash_fwd_hdim64_256_fp16_packgqa_sm90_cu_ceb34e2a_36146ignoreE)
_ZN77_INTERNAL_a19a9673_41_flash_fwd_hdim64_256_fp16_packgqa_sm90_cu_ceb34e2a_36144cuda3std3__479_GLOBAL__N__a19a9673_41_flash_fwd_hdim64_256_fp16_packgqa_sm90_cu_ceb34e2a_36146ignoreE:
	.zero		1
	.type		_ZN77_INTERNAL_a19a9673_41_flash_fwd_hdim64_256_fp16_packgqa_sm90_cu_ceb34e2a_36144cute7productE,@object
	.size		_ZN77_INTERNAL_a19a9673_41_flash_fwd_hdim64_256_fp16_packgqa_sm90_cu_ceb34e2a_36144cute7productE,(_ZN77_INTERNAL_a19a9673_41_flash_fwd_hdim64_256_fp16_packgqa_sm90_cu_ceb34e2a_36144cuda3std3__45__cpo3endE - _ZN77_INTERNAL_a19a9673_41_flash_fwd_hdim64_256_fp16_packgqa_sm90_cu_ceb34e2a_36144cute7productE)
_ZN77_INTERNAL_a19a9673_41_flash_fwd_hdim64_256_fp16_packgqa_sm90_cu_ceb34e2a_36144cute7productE:
	.zero		1
	.type		_ZN77_INTERNAL_a19a9673_41_flash_fwd_hdim64_256_fp16_packgqa_sm90_cu_ceb34e2a_36144cuda3std3__45__cpo3endE,@object
	.size		_ZN77_INTERNAL_a19a9673_41_flash_fwd_hdim64_256_fp16_packgqa_sm90_cu_ceb34e2a_36144cuda3std3__45__cpo3endE,(_ZN77_INTERNAL_a19a9673_41_flash_fwd_hdim64_256_fp16_packgqa_sm90_cu_ceb34e2a_36144cuda3std3__419piecewise_constructE - _ZN77_INTERNAL_a19a9673_41_flash_fwd_hdim64_256_fp16_packgqa_sm90_cu_ceb34e2a_36144cuda3std3__45__cpo3endE)
_ZN77_INTERNAL_a19a9673_41_flash_fwd_hdim64_256_fp16_packgqa_sm90_cu_ceb34e2a_36144cuda3std3__45__cpo3endE:
	.zero		1
	.type		_ZN77_INTERNAL_a19a9673_41_flash_fwd_hdim64_256_fp16_packgqa_sm90_cu_ceb34e2a_36144cuda3std3__419piecewise_constructE,@object
	.size		_ZN77_INTERNAL_a19a9673_41_flash_fwd_hdim64_256_fp16_packgqa_sm90_cu_ceb34e2a_36144cuda3std3__419piecewise_constructE,(_ZN77_INTERNAL_a19a9673_41_flash_fwd_hdim64_256_fp16_packgqa_sm90_cu_ceb34e2a_36144cuda3std3__45__cpo4cendE - _ZN77_INTERNAL_a19a9673_41_flash_fwd_hdim64_256_fp16_packgqa_sm90_cu_ceb34e2a_36144cuda3std3__419piecewise_constructE)
_ZN77_INTERNAL_a19a9673_41_flash_fwd_hdim64_256_fp16_packgqa_sm90_cu_ceb34e2a_36144cuda3std3__419piecewise_constructE:
	.zero		1
	.type		_ZN77_INTERNAL_a19a9673_41_flash_fwd_hdim64_256_fp16_packgqa_sm90_cu_ceb34e2a_36144cuda3std3__45__cpo4cendE,@object
	.size		_ZN77_INTERNAL_a19a9673_41_flash_fwd_hdim64_256_fp16_packgqa_sm90_cu_ceb34e2a_36144cuda3std3__45__cpo4cendE,(_ZN77_INTERNAL_a19a9673_41_flash_fwd_hdim64_256_fp16_packgqa_sm90_cu_ceb34e2a_36144cuda3std6ranges3__45__cpo4swapE - _ZN77_INTERNAL_a19a9673_41_flash_fwd_hdim64_256_fp16_packgqa_sm90_cu_ceb34e2a_36144cuda3std3__45__cpo4cendE)
_ZN77_INTERNAL_a19a9673_41_flash_fwd_hdim64_256_fp16_packgqa_sm90_cu_ceb34e2a_36144cuda3std3__45__cpo4cendE:
	.zero		1
	.type		_ZN77_INTERNAL_a19a9673_41_flash_fwd_hdim64_256_fp16_packgqa_sm90_cu_ceb34e2a_36144cuda3std6ranges3__45__cpo4swapE,@object
	.size		_ZN77_INTERNAL_a19a9673_41_flash_fwd_hdim64_256_fp16_packgqa_sm90_cu_ceb34e2a_36144cuda3std6ranges3__45__cpo4swapE,(.L_7 - _ZN77_INTERNAL_a19a9673_41_flash_fwd_hdim64_256_fp16_packgqa_sm90_cu_ceb34e2a_36144cuda3std6ranges3__45__cpo4swapE)
_ZN77_INTERNAL_a19a9673_41_flash_fwd_hdim64_256_fp16_packgqa_sm90_cu_ceb34e2a_36144cuda3std6ranges3__45__cpo4swapE:
	.zero		1
.L_7:


//--------------------- .nv.constant0._ZN7cutlass13device_kernelIN5flash11enable_sm90INS1_16FlashAttnFwdSm90INS1_25CollectiveMainloopFwdSm90ILi2EN4cute5tupleIJNS5_1CILi1EEES8_S8_EEENS6_IJNS7_ILi128EEENS7_ILi96EEENS7_ILi64EEEEEELi256ENS_6half_tEfNS_4arch4Sm90ELb0ELb0ELb0ELb0ELb0ELb0ELb0ELb1ELb0ELb1ELb0ELb0EEENS1_21CollectiveEpilogueFwdINS6_IJSA_NS7_ILi256EEESB_EEES9_SE_SG_Li256ELb0ELb1ELb0ELb0EEENS1_29StaticPersistentTileSchedulerILb0EEEEEEEEEvNT_6ParamsE --------------------------
	.section	.nv.constant0._ZN7cutlass13device_kernelIN5flash11enable_sm90INS1_16FlashAttnFwdSm90INS1_25CollectiveMainloopFwdSm90ILi2EN4cute5tupleIJNS5_1CILi1EEES8_S8_EEENS6_IJNS7_ILi128EEENS7_ILi96EEENS7_ILi64EEEEEELi256ENS_6half_tEfNS_4arch4Sm90ELb0ELb0ELb0ELb0ELb0ELb0ELb0ELb1ELb0ELb1ELb0ELb0EEENS1_21CollectiveEpilogueFwdINS6_IJSA_NS7_ILi256EEESB_EEES9_SE_SG_Li256ELb0ELb1ELb0ELb0EEENS1_29StaticPersistentTileSchedulerILb0EEEEEEEEEvNT_6ParamsE,"a",@progbits
	.sectionflags	@""
	.align	4
.nv.constant0._ZN7cutlass13device_kernelIN5flash11enable_sm90INS1_16FlashAttnFwdSm90INS1_25CollectiveMainloopFwdSm90ILi2EN4cute5tupleIJNS5_1CILi1EEES8_S8_EEENS6_IJNS7_ILi128EEENS7_ILi96EEENS7_ILi64EEEEEELi256ENS_6half_tEfNS_4arch4Sm90ELb0ELb0ELb0ELb0ELb0ELb0ELb0ELb1ELb0ELb1ELb0ELb0EEENS1_21CollectiveEpilogueFwdINS6_IJSA_NS7_ILi256EEESB_EEES9_SE_SG_Li256ELb0ELb1ELb0ELb0EEENS1_29StaticPersistentTileSchedulerILb0EEEEEEEEEvNT_6ParamsE:
	.zero		3456


//--------------------- .nv.constant0._ZN7cutlass13device_kernelIN5flash11enable_sm90INS1_16FlashAttnFwdSm90INS1_25CollectiveMainloopFwdSm90ILi2EN4cute5tupleIJNS5_1CILi1EEES8_S8_EEENS6_IJNS7_ILi128EEENS7_ILi96EEENS7_ILi64EEEEEELi256ENS_6half_tEfNS_4arch4Sm90ELb0ELb0ELb0ELb0ELb0ELb0ELb1ELb1ELb0ELb1ELb0ELb0EEENS1_21CollectiveEpilogueFwdINS6_IJSA_NS7_ILi256EEESB_EEES9_SE_SG_Li256ELb0ELb1ELb0ELb0EEENS1_29StaticPersistentTileSchedulerILb0EEEEEEEEEvNT_6ParamsE --------------------------
	.section	.nv.constant0._ZN7cutlass13device_kernelIN5flash11enable_sm90INS1_16FlashAttnFwdSm90INS1_25CollectiveMainloopFwdSm90ILi2EN4cute5tupleIJNS5_1CILi1EEES8_S8_EEENS6_IJNS7_ILi128EEENS7_ILi96EEENS7_ILi64EEEEEELi256ENS_6half_tEfNS_4arch4Sm90ELb0ELb0ELb0ELb0ELb0ELb0ELb1ELb1ELb0ELb1ELb0ELb0EEENS1_21CollectiveEpilogueFwdINS6_IJSA_NS7_ILi256EEESB_EEES9_SE_SG_Li256ELb0ELb1ELb0ELb0EEENS1_29StaticPersistentTileSchedulerILb0EEEEEEEEEvNT_6ParamsE,"a",@progbits
	.sectionflags	@""
	.align	4
.nv.constant0._ZN7cutlass13device_kernelIN5flash11enable_sm90INS1_16FlashAttnFwdSm90INS1_25CollectiveMainloopFwdSm90ILi2EN4cute5tupleIJNS5_1CILi1EEES8_S8_EEENS6_IJNS7_ILi128EEENS7_ILi96EEENS7_ILi64EEEEEELi256ENS_6half_tEfNS_4arch4Sm90ELb0ELb0ELb0ELb0ELb0ELb0ELb1ELb1ELb0ELb1ELb0ELb0EEENS1_21CollectiveEpilogueFwdINS6_IJSA_NS7_ILi256EEESB_EEES9_SE_SG_Li256ELb0ELb1ELb0ELb0EEENS1_29StaticPersistentTileSchedulerILb0EEEEEEEEEvNT_6ParamsE:
	.zero		3712


//--------------------- .nv.constant0._ZN7cutlass13device_kernelIN5flash11enable_sm90INS1_16FlashAttnFwdSm90INS1_25CollectiveMainloopFwdSm90ILi2EN4cute5tupleIJNS5_1CILi1EEES8_S8_EEENS6_IJNS7_ILi128EEENS7_ILi96EEENS7_ILi64EEEEEELi256ENS_6half_tEfNS_4arch4Sm90ELb0ELb0ELb0ELb1ELb0ELb0ELb0ELb1ELb0ELb1ELb0ELb0EEENS1_21CollectiveEpilogueFwdINS6_IJSA_NS7_ILi256EEESB_EEES9_SE_SG_Li256ELb1ELb1ELb0ELb0EEENS1_36VarlenDynamicPersistentTileSchedulerILi128ELi96ELi256ELi128ELb0ELb1ELb1ELb0ELb1ELb1EEEEEEEEEvNT_6ParamsE --------------------------
	.section	.nv.constant0._ZN7cutlass13device_kernelIN5flash11enable_sm90INS1_16FlashAttnFwdSm90INS1_25CollectiveMainloopFwdSm90ILi2EN4cute5tupleIJNS5_1CILi1EEES8_S8_EEENS6_IJNS7_ILi128EEENS7_ILi96EEENS7_ILi64EEEEEELi256ENS_6half_tEfNS_4arch4Sm90ELb0ELb0ELb0ELb1ELb0ELb0ELb0ELb1ELb0ELb1ELb0ELb0EEENS1_21CollectiveEpilogueFwdINS6_IJSA_NS7_ILi256EEESB_EEES9_SE_SG_Li256ELb1ELb1ELb0ELb0EEENS1_36VarlenDynamicPersistentTileSchedulerILi128ELi96ELi256ELi128ELb0ELb1ELb1ELb0ELb1ELb1EEEEEEEEEvNT_6ParamsE,"a",@progbits
	.sectionflags	@""
	.align	4
.nv.constant0._ZN7cutlass13device_kernelIN5flash11enable_sm90INS1_16FlashAttnFwdSm90INS1_25CollectiveMainloopFwdSm90ILi2EN4cute5tupleIJNS5_1CILi1EEES8_S8_EEENS6_IJNS7_ILi128EEENS7_ILi96EEENS7_ILi64EEEEEELi256ENS_6half_tEfNS_4arch4Sm90ELb0ELb0ELb0ELb1ELb0ELb0ELb0ELb1ELb0ELb1ELb0ELb0EEENS1_21CollectiveEpilogueFwdINS6_IJSA_NS7_ILi256EEESB_EEES9_SE_SG_Li256ELb1ELb1ELb0ELb0EEENS1_36VarlenDynamicPersistentTileSchedulerILi128ELi96ELi256ELi128ELb0ELb1ELb1ELb0ELb1ELb1EEEEEEEEEvNT_6ParamsE:
	.zero		3584


//--------------------- .nv.constant0._ZN7cutlass13device_kernelIN5flash11enable_sm90INS1_16FlashAttnFwdSm90INS1_25CollectiveMainloopFwdSm90ILi2EN4cute5tupleIJNS5_1CILi1EEES8_S8_EEENS6_IJNS7_ILi128EEENS7_ILi96EEENS7_ILi64EEEEEELi256ENS_6half_tEfNS_4arch4Sm90ELb0ELb0ELb0ELb1ELb0ELb1ELb0ELb1ELb0ELb1ELb0ELb0EEENS1_21CollectiveEpilogueFwdINS6_IJSA_NS7_ILi256EEESB_EEES9_SE_SG_Li256ELb1ELb1ELb0ELb0EEENS1_36VarlenDynamicPersistentTileSchedulerILi128ELi96ELi256ELi128ELb0ELb1ELb1ELb0ELb1ELb1EEEEEEEEEvNT_6ParamsE --------------------------
	.section	.nv.constant0._ZN7cutlass13device_kernelIN5flash11enable_sm90INS1_16FlashAttnFwdSm90INS1_25CollectiveMainloopFwdSm90ILi2EN4cute5tupleIJNS5_1CILi1EEES8_S8_EEENS6_IJNS7_ILi128EEENS7_ILi96EEENS7_ILi64EEEEEELi256ENS_6half_tEfNS_4arch4Sm90ELb0ELb0ELb0ELb1ELb0ELb1ELb0ELb1ELb0ELb1ELb0ELb0EEENS1_21CollectiveEpilogueFwdINS6_IJSA_NS7_ILi256EEESB_EEES9_SE_SG_Li256ELb1ELb1ELb0ELb0EEENS1_36VarlenDynamicPersistentTileSchedulerILi128ELi96ELi256ELi128ELb0ELb1ELb1ELb0ELb1ELb1EEEEEEEEEvNT_6ParamsE,"a",@progbits
	.sectionflags	@""
	.align	4
.nv.constant0._ZN7cutlass13device_kernelIN5flash11enable_sm90INS1_16FlashAttnFwdSm90INS1_25CollectiveMainloopFwdSm90ILi2EN4cute5tupleIJNS5_1CILi1EEES8_S8_EEENS6_IJNS7_ILi128EEENS7_ILi96EEENS7_ILi64EEEEEELi256ENS_6half_tEfNS_4arch4Sm90ELb0ELb0ELb0ELb1ELb0ELb1ELb0ELb1ELb0ELb1ELb0ELb0EEENS1_21CollectiveEpilogueFwdINS6_IJSA_NS7_ILi256EEESB_EEES9_SE_SG_Li256ELb1ELb1ELb0ELb0EEENS1_36VarlenDynamicPersistentTileSchedulerILi128ELi96ELi256ELi128ELb0ELb1ELb1ELb0ELb1ELb1EEEEEEEEEvNT_6ParamsE:
	.zero		3584


//--------------------- .nv.constant0._ZN7cutlass13device_kernelIN5flash11enable_sm90INS1_16FlashAttnFwdSm90INS1_25CollectiveMainloopFwdSm90ILi2EN4cute5tupleIJNS5_1CILi1EEES8_S8_EEENS6_IJNS7_ILi128EEENS7_ILi96EEENS7_ILi64EEEEEELi256ENS_6half_tEfNS_4arch4Sm90ELb0ELb0ELb0ELb1ELb0ELb0ELb1ELb1ELb0ELb1ELb0ELb0EEENS1_21CollectiveEpilogueFwdINS6_IJSA_NS7_ILi256EEESB_EEES9_SE_SG_Li256ELb1ELb1ELb0ELb0EEENS1_36VarlenDynamicPersistentTileSchedulerILi128ELi96ELi256ELi128ELb0ELb1ELb1ELb0ELb1ELb1EEEEEEEEEvNT_6ParamsE --------------------------
	.section	.nv.constant0._ZN7cutlass13device_kernelIN5flash11enable_sm90INS1_16FlashAttnFwdSm90INS1_25CollectiveMainloopFwdSm90ILi2EN4cute5tupleIJNS5_1CILi1EEES8_S8_EEENS6_IJNS7_ILi128EEENS7_ILi96EEENS7_ILi64EEEEEELi256ENS_6half_tEfNS_4arch4Sm90ELb0ELb0ELb0ELb1ELb0ELb0ELb1ELb1ELb0ELb1ELb0ELb0EEENS1_21CollectiveEpilogueFwdINS6_IJSA_NS7_ILi256EEESB_EEES9_SE_SG_Li256ELb1ELb1ELb0ELb0EEENS1_36VarlenDynamicPersistentTileSchedulerILi128ELi96ELi256ELi128ELb0ELb1ELb1ELb0ELb1ELb1EEEEEEEEEvNT_6ParamsE,"a",@progbits
	.sectionflags	@""
	.align	4
.nv.constant0._ZN7cutlass13device_kernelIN5flash11enable_sm90INS1_16FlashAttnFwdSm90INS1_25CollectiveMainloopFwdSm90ILi2EN4cute5tupleIJNS5_1CILi1EEES8_S8_EEENS6_IJNS7_ILi128EEENS7_ILi96EEENS7_ILi64EEEEEELi256ENS_6half_tEfNS_4arch4Sm90ELb0ELb0ELb0ELb1ELb0ELb0ELb1ELb1ELb0ELb1ELb0ELb0EEENS1_21CollectiveEpilogueFwdINS6_IJSA_NS7_ILi256EEESB_EEES9_SE_SG_Li256ELb1ELb1ELb0ELb0EEENS1_36VarlenDynamicPersistentTileSchedulerILi128ELi96ELi256ELi128ELb0ELb1ELb1ELb0ELb1ELb1EEEEEEEEEvNT_6ParamsE:
	.zero		3840


//--------------------- .nv.constant0._ZN7cutlass13device_kernelIN5flash11enable_sm90INS1_16FlashAttnFwdSm90INS1_25CollectiveMainloopFwdSm90ILi2EN4cute5tupleIJNS5_1CILi1EEES8_S8_EEENS6_IJNS7_ILi128EEENS7_ILi96EEENS7_ILi64EEEEEELi256ENS_6half_tEfNS_4arch4Sm90ELb0ELb0ELb0ELb1ELb0ELb1ELb1ELb1ELb0ELb1ELb0ELb0EEENS1_21CollectiveEpilogueFwdINS6_IJSA_NS7_ILi256EEESB_EEES9_SE_SG_Li256ELb1ELb1ELb0ELb0EEENS1_36VarlenDynamicPersistentTileSchedulerILi128ELi96ELi256ELi128ELb0ELb1ELb1ELb0ELb1ELb1EEEEEEEEEvNT_6ParamsE --------------------------
	.section	.nv.constant0._ZN7cutlass13device_kernelIN5flash11enable_sm90INS1_16FlashAttnFwdSm90INS1_25CollectiveMainloopFwdSm90ILi2EN4cute5tupleIJNS5_1CILi1EEES8_S8_EEENS6_IJNS7_ILi128EEENS7_ILi96EEENS7_ILi64EEEEEELi256ENS_6half_tEfNS_4arch4Sm90ELb0ELb0ELb0ELb1ELb0ELb1ELb1ELb1ELb0ELb1ELb0ELb0EEENS1_21CollectiveEpilogueFwdINS6_IJSA_NS7_ILi256EEESB_EEES9_SE_SG_Li256ELb1ELb1ELb0ELb0EEENS1_36VarlenDynamicPersistentTileSchedulerILi128ELi96ELi256ELi128ELb0ELb1ELb1ELb0ELb1ELb1EEEEEEEEEvNT_6ParamsE,"a",@progbits
	.sectionflags	@""
	.align	4
.nv.constant0._ZN7cutlass13device_kernelIN5flash11enable_sm90INS1_16FlashAttnFwdSm90INS1_25CollectiveMainloopFwdSm90ILi2EN4cute5tupleIJNS5_1CILi1EEES8_S8_EEENS6_IJNS7_ILi128EEENS7_ILi96EEENS7_ILi64EEEEEELi256ENS_6half_tEfNS_4arch4Sm90ELb0ELb0ELb0ELb1ELb0ELb1ELb1ELb1ELb0ELb1ELb0ELb0EEENS1_21CollectiveEpilogueFwdINS6_IJSA_NS7_ILi256EEESB_EEES9_SE_SG_Li256ELb1ELb1ELb0ELb0EEENS1_36VarlenDynamicPersistentTileSchedulerILi128ELi96ELi256ELi128ELb0ELb1ELb1ELb0ELb1ELb1EEEEEEEEEvNT_6ParamsE:
	.zero		3840


//--------------------- .nv.constant0._ZN7cutlass13device_kernelIN5flash11enable_sm90INS1_16FlashAttnFwdSm90INS1_25CollectiveMainloopFwdSm90ILi2EN4cute5tupleIJNS5_1CILi1EEES8_S8_EEENS6_IJNS7_ILi128EEENS7_ILi96EEENS7_ILi64EEEEEELi256ENS_6half_tEfNS_4arch4Sm90ELb0ELb1ELb0ELb0ELb0ELb0ELb0ELb1ELb0ELb1ELb0ELb0EEENS1_21CollectiveEpilogueFwdINS6_IJSA_NS7_ILi256EEESB_EEES9_SE_SG_Li256ELb0ELb1ELb0ELb0EEENS1_30DynamicPersistentTileSchedulerILi256ELi128ELb0ELb1ELb1EEEEEEEEEvNT_6ParamsE --------------------------
	.section	.nv.constant0._ZN7cutlass13device_kernelIN5flash11enable_sm90INS1_16FlashAttnFwdSm90INS1_25CollectiveMainloopFwdSm90ILi2EN4cute5tupleIJNS5_1CILi1EEES8_S8_EEENS6_IJNS7_ILi128EEENS7_ILi96EEENS7_ILi64EEEEEELi256ENS_6half_tEfNS_4arch4Sm90ELb0ELb1ELb0ELb0ELb0ELb0ELb0ELb1ELb0ELb1ELb0ELb0EEENS1_21CollectiveEpilogueFwdINS6_IJSA_NS7_ILi256EEESB_EEES9_SE_SG_Li256ELb0ELb1ELb0ELb0EEENS1_30DynamicPersistentTileSchedulerILi256ELi128ELb0ELb1ELb1EEEEEEEEEvNT_6ParamsE,"a",@progbits
	.sectionflags	@""
	.align	4
.nv.constant0._ZN7cutlass13device_kernelIN5flash11enable_sm90INS1_16FlashAttnFwdSm90INS1_25CollectiveMainloopFwdSm90ILi2EN4cute5tupleIJNS5_1CILi1EEES8_S8_EEENS6_IJNS7_ILi128EEENS7_ILi96EEENS7_ILi64EEEEEELi256ENS_6half_tEfNS_4arch4Sm90ELb0ELb1ELb0ELb0ELb0ELb0ELb0ELb1ELb0ELb1ELb0ELb0EEENS1_21CollectiveEpilogueFwdINS6_IJSA_NS7_ILi256EEESB_EEES9_SE_SG_Li256ELb0ELb1ELb0ELb0EEENS1_30DynamicPersistentTileSchedulerILi256ELi128ELb0ELb1ELb1EEEEEEEEEvNT_6ParamsE:
	.zero		3584


//--------------------- .nv.constant0._ZN7cutlass13device_kernelIN5flash11enable_sm90INS1_16FlashAttnFwdSm90INS1_25CollectiveMainloopFwdSm90ILi2EN4cute5tupleIJNS5_1CILi1EEES8_S8_EEENS6_IJNS7_ILi128EEENS7_ILi96EEENS7_ILi64EEEEEELi256ENS_6half_tEfNS_4arch4Sm90ELb0ELb1ELb0ELb0ELb0ELb0ELb1ELb1ELb0ELb1ELb0ELb0EEENS1_21CollectiveEpilogueFwdINS6_IJSA_NS7_ILi256EEESB_EEES9_SE_SG_Li256ELb0ELb1ELb0ELb0EEENS1_30DynamicPersistentTileSchedulerILi256ELi128ELb0ELb1ELb1EEEEEEEEEvNT_6ParamsE --------------------------
	.section	.nv.constant0._ZN7cutlass13device_kernelIN5flash11enable_sm90INS1_16FlashAttnFwdSm90INS1_25CollectiveMainloopFwdSm90ILi2EN4cute5tupleIJNS5_1CILi1EEES8_S8_EEENS6_IJNS7_ILi128EEENS7_ILi96EEENS7_ILi64EEEEEELi256ENS_6half_tEfNS_4arch4Sm90ELb0ELb1ELb0ELb0ELb0ELb0ELb1ELb1ELb0ELb1ELb0ELb0EEENS1_21CollectiveEpilogueFwdINS6_IJSA_NS7_ILi256EEESB_EEES9_SE_SG_Li256ELb0ELb1ELb0ELb0EEENS1_30DynamicPersistentTileSchedulerILi256ELi128ELb0ELb1ELb1EEEEEEEEEvNT_6ParamsE,"a",@progbits
	.sectionflags	@""
	.align	4
.nv.constant0._ZN7cutlass13device_kernelIN5flash11enable_sm90INS1_16FlashAttnFwdSm90INS1_25CollectiveMainloopFwdSm90ILi2EN4cute5tupleIJNS5_1CILi1EEES8_S8_EEENS6_IJNS7_ILi128EEENS7_ILi96EEENS7_ILi64EEEEEELi256ENS_6half_tEfNS_4arch4Sm90ELb0ELb1ELb0ELb0ELb0ELb0ELb1ELb1ELb0ELb1ELb0ELb0EEENS1_21CollectiveEpilogueFwdINS6_IJSA_NS7_ILi256EEESB_EEES9_SE_SG_Li256ELb0ELb1ELb0ELb0EEENS1_30DynamicPersistentTileSchedulerILi256ELi128ELb0ELb1ELb1EEEEEEEEEvNT_6ParamsE:
	.zero		3840


//--------------------- .nv.constant0._ZN7cutlass13device_kernelIN5flash11enable_sm90INS1_16FlashAttnFwdSm90INS1_25CollectiveMainloopFwdSm90ILi2EN4cute5tupleIJNS5_1CILi1EEES8_S8_EEENS6_IJNS7_ILi128EEENS7_ILi96EEENS7_ILi64EEEEEELi256ENS_6half_tEfNS_4arch4Sm90ELb0ELb1ELb0ELb1ELb0ELb0ELb0ELb1ELb0ELb1ELb0ELb0EEENS1_21CollectiveEpilogueFwdINS6_IJSA_NS7_ILi256EEESB_EEES9_SE_SG_Li256ELb1ELb1ELb0ELb0EEENS1_36VarlenDynamicPersistentTileSchedulerILi128ELi96ELi256ELi128ELb0ELb1ELb1ELb1ELb0ELb1EEEEEEEEEvNT_6ParamsE --------------------------
	.section	.nv.constant0._ZN7cutlass13device_kernelIN5flash11enable_sm90INS1_16FlashAttnFwdSm90INS1_25CollectiveMainloopFwdSm90ILi2EN4cute5tupleIJNS5_1CILi1EEES8_S8_EEENS6_IJNS7_ILi128EEENS7_ILi96EEENS7_ILi64EEEEEELi256ENS_6half_tEfNS_4arch4Sm90ELb0ELb1ELb0ELb1ELb0ELb0ELb0ELb1ELb0ELb1ELb0ELb0EEENS1_21CollectiveEpilogueFwdINS6_IJSA_NS7_ILi256EEESB_EEES9_SE_SG_Li256ELb1ELb1ELb0ELb0EEENS1_36VarlenDynamicPersistentTileSchedulerILi128ELi96ELi256ELi128ELb0ELb1ELb1ELb1ELb0ELb1EEEEEEEEEvNT_6ParamsE,"a",@progbits
	.sectionflags	@""
	.align	4
.nv.constant0._ZN7cutlass13device_kernelIN5flash11enable_sm90INS1_16FlashAttnFwdSm90INS1_25CollectiveMainloopFwdSm90ILi2EN4cute5tupleIJNS5_1CILi1EEES8_S8_EEENS6_IJNS7_ILi128EEENS7_ILi96EEENS7_ILi64EEEEEELi256ENS_6half_tEfNS_4arch4Sm90ELb0ELb1ELb0ELb1ELb0ELb0ELb0ELb1ELb0ELb1ELb0ELb0EEENS1_21CollectiveEpilogueFwdINS6_IJSA_NS7_ILi256EEESB_EEES9_SE_SG_Li256ELb1ELb1ELb0ELb0EEENS1_36VarlenDynamicPersistentTileSchedulerILi128ELi96ELi256ELi128ELb0ELb1ELb1ELb1ELb0ELb1EEEEEEEEEvNT_6ParamsE:
	.zero		3584


//--------------------- .nv.constant0._ZN7cutlass13device_kernelIN5flash11enable_sm90INS1_16FlashAttnFwdSm90INS1_25CollectiveMainloopFwdSm90ILi2EN4cute5tupleIJNS5_1CILi1EEES8_S8_EEENS6_IJNS7_ILi128EEENS7_ILi96EEENS7_ILi64EEEEEELi256ENS_6half_tEfNS_4arch4Sm90ELb0ELb1ELb0ELb1ELb0ELb1ELb0ELb1ELb0ELb1ELb0ELb0EEENS1_21CollectiveEpilogueFwdINS6_IJSA_NS7_ILi256EEESB_EEES9_SE_SG_Li256ELb1ELb1ELb0ELb0EEENS1_36VarlenDynamicPersistentTileSchedulerILi128ELi96ELi256ELi128ELb0ELb1ELb1ELb1ELb0ELb1EEEEEEEEEvNT_6ParamsE --------------------------
	.section	.nv.constant0._ZN7cutlass13device_kernelIN5flash11enable_sm90INS1_16FlashAttnFwdSm90INS1_25CollectiveMainloopFwdSm90ILi2EN4cute5tupleIJNS5_1CILi1EEES8_S8_EEENS6_IJNS7_ILi128EEENS7_ILi96EEENS7_ILi64EEEEEELi256ENS_6half_tEfNS_4arch4Sm90ELb0ELb1ELb0ELb1ELb0ELb1ELb0ELb1ELb0ELb1ELb0ELb0EEENS1_21CollectiveEpilogueFwdINS6_IJSA_NS7_ILi256EEESB_EEES9_SE_SG_Li256ELb1ELb1ELb0ELb0EEENS1_36VarlenDynamicPersistentTileSchedulerILi128ELi96ELi256ELi128ELb0ELb1ELb1ELb1ELb0ELb1EEEEEEEEEvNT_6ParamsE,"a",@progbits
	.sectionflags	@""
	.align	4
.nv.constant0._ZN7cutlass13device_kernelIN5flash11enable_sm90INS1_16FlashAttnFwdSm90INS1_25CollectiveMainloopFwdSm90ILi2EN4cute5tupleIJNS5_1CILi1EEES8_S8_EEENS6_IJNS7_ILi128EEENS7_ILi96EEENS7_ILi64EEEEEELi256ENS_6half_tEfNS_4arch4Sm90ELb0ELb1ELb0ELb1ELb0ELb1ELb0ELb1ELb0ELb1ELb0ELb0EEENS1_21CollectiveEpilogueFwdINS6_IJSA_NS7_ILi256EEESB_EEES9_SE_SG_Li256ELb1ELb1ELb0ELb0EEENS1_36VarlenDynamicPersistentTileSchedulerILi128ELi96ELi256ELi128ELb0ELb1ELb1ELb1ELb0ELb1EEEEEEEEEvNT_6ParamsE:
	.zero		3584


//--------------------- .nv.constant0._ZN7cutlass13device_kernelIN5flash11enable_sm90INS1_16FlashAttnFwdSm90INS1_25CollectiveMainloopFwdSm90ILi2EN4cute5tupleIJNS5_1CILi1EEES8_S8_EEENS6_IJNS7_ILi128EEENS7_ILi96EEENS7_ILi64EEEEEELi256ENS_6half_tEfNS_4arch4Sm90ELb0ELb1ELb0ELb1ELb0ELb0ELb1ELb1ELb0ELb1ELb0ELb0EEENS1_21CollectiveEpilogueFwdINS6_IJSA_NS7_ILi256EEESB_EEES9_SE_SG_Li256ELb1ELb1ELb0ELb0EEENS1_36VarlenDynamicPersistentTileSchedulerILi128ELi96ELi256ELi128ELb0ELb1ELb1ELb1ELb0ELb1EEEEEEEEEvNT_6ParamsE --------------------------
	.section	.nv.constant0._ZN7cutlass13device_kernelIN5flash11enable_sm90INS1_16FlashAttnFwdSm90INS1_25CollectiveMainloopFwdSm90ILi2EN4cute5tupleIJNS5_1CILi1EEES8_S8_EEENS6_IJNS7_ILi128EEENS7_ILi96EEENS7_ILi64EEEEEELi256ENS_6half_tEfNS_4arch4Sm90ELb0ELb1ELb0ELb1ELb0ELb0ELb1ELb1ELb0ELb1ELb0ELb0EEENS1_21CollectiveEpilogueFwdINS6_IJSA_NS7_ILi256EEESB_EEES9_SE_SG_Li256ELb1ELb1ELb0ELb0EEENS1_36VarlenDynamicPersistentTileSchedulerILi128ELi96ELi256ELi128ELb0ELb1ELb1ELb1ELb0ELb1EEEEEEEEEvNT_6ParamsE,"a",@progbits
	.sectionflags	@""
	.align	4
.nv.constant0._ZN7cutlass13device_kernelIN5flash11enable_sm90INS1_16FlashAttnFwdSm90INS1_25CollectiveMainloopFwdSm90ILi2EN4cute5tupleIJNS5_1CILi1EEES8_S8_EEENS6_IJNS7_ILi128EEENS7_ILi96EEENS7_ILi64EEEEEELi256ENS_6half_tEfNS_4arch4Sm90ELb0ELb1ELb0ELb1ELb0ELb0ELb1ELb1ELb0ELb1ELb0ELb0EEENS1_21CollectiveEpilogueFwdINS6_IJSA_NS7_ILi256EEESB_EEES9_SE_SG_Li256ELb1ELb1ELb0ELb0EEENS1_36VarlenDynamicPersistentTileSchedulerILi128ELi96ELi256ELi128ELb0ELb1ELb1ELb1ELb0ELb1EEEEEEEEEvNT_6ParamsE:
	.zero		3840


//--------------------- .nv.constant0._ZN7cutlass13device_kernelIN5flash11enable_sm90INS1_16FlashAttnFwdSm90INS1_25CollectiveMainloopFwdSm90ILi2EN4cute5tupleIJNS5_1CILi1EEES8_S8_EEENS6_IJNS7_ILi128EEENS7_ILi96EEENS7_ILi64EEEEEELi256ENS_6half_tEfNS_4arch4Sm90ELb0ELb1ELb0ELb1ELb0ELb1ELb1ELb1ELb0ELb1ELb0ELb0EEENS1_21CollectiveEpilogueFwdINS6_IJSA_NS7_ILi256EEESB_EEES9_SE_SG_Li256ELb1ELb1ELb0ELb0EEENS1_36VarlenDynamicPersistentTileSchedulerILi128ELi96ELi256ELi128ELb0ELb1ELb1ELb1ELb0ELb1EEEEEEEEEvNT_6ParamsE --------------------------
	.section	.nv.constant0._ZN7cutlass13device_kernelIN5flash11enable_sm90INS1_16FlashAttnFwdSm90INS1_25CollectiveMainloopFwdSm90ILi2EN4cute5tupleIJNS5_1CILi1EEES8_S8_EEENS6_IJNS7_ILi128EEENS7_ILi96EEENS7_ILi64EEEEEELi256ENS_6half_tEfNS_4arch4Sm90ELb0ELb1ELb0ELb1ELb0ELb1ELb1ELb1ELb0ELb1ELb0ELb0EEENS1_21CollectiveEpilogueFwdINS6_IJSA_NS7_ILi256EEESB_EEES9_SE_SG_Li256ELb1ELb1ELb0ELb0EEENS1_36VarlenDynamicPersistentTileSchedulerILi128ELi96ELi256ELi128ELb0ELb1ELb1ELb1ELb0ELb1EEEEEEEEEvNT_6ParamsE,"a",@progbits
	.sectionflags	@""
	.align	4
.nv.constant0._ZN7cutlass13device_kernelIN5flash11enable_sm90INS1_16FlashAttnFwdSm90INS1_25CollectiveMainloopFwdSm90ILi2EN4cute5tupleIJNS5_1CILi1EEES8_S8_EEENS6_IJNS7_ILi128EEENS7_ILi96EEENS7_ILi64EEEEEELi256ENS_6half_tEfNS_4arch4Sm90ELb0ELb1ELb0ELb1ELb0ELb1ELb1ELb1ELb0ELb1ELb0ELb0EEENS1_21CollectiveEpilogueFwdINS6_IJSA_NS7_ILi256EEESB_EEES9_SE_SG_Li256ELb1ELb1ELb0ELb0EEENS1_36VarlenDynamicPersistentTileSchedulerILi128ELi96ELi256ELi128ELb0ELb1ELb1ELb1ELb0ELb1EEEEEEEEEvNT_6ParamsE:
	.zero		3840


//--------------------- .nv.constant0._ZN7cutlass13device_kernelIN5flash11enable_sm90INS1_16FlashAttnFwdSm90INS1_25CollectiveMainloopFwdSm90ILi2EN4cute5tupleIJNS5_1CILi1EEES8_S8_EEENS6_IJNS7_ILi128EEENS7_ILi96EEENS7_ILi64EEEEEELi256ENS_6half_tEfNS_4arch4Sm90ELb1ELb0ELb0ELb0ELb0ELb0ELb0ELb1ELb0ELb1ELb0ELb0EEENS1_21CollectiveEpilogueFwdINS6_IJSA_NS7_ILi256EEESB_EEES9_SE_SG_Li256ELb0ELb1ELb0ELb0EEENS1_30DynamicPersistentTileSchedulerILi256ELi128ELb0ELb1ELb1EEEEEEEEEvNT_6ParamsE --------------------------
	.section	.nv.constant0._ZN7cutlass13device_kernelIN5flash11enable_sm90INS1_16FlashAttnFwdSm90INS1_25CollectiveMainloopFwdSm90ILi2EN4cute5tupleIJNS5_1CILi1EEES8_S8_EEENS6_IJNS7_ILi128EEENS7_ILi96EEENS7_ILi64EEEEEELi256ENS_6half_tEfNS_4arch4Sm90ELb1ELb0ELb0ELb0ELb0ELb0ELb0ELb1ELb0ELb1ELb0ELb0EEENS1_21CollectiveEpilogueFwdINS6_IJSA_NS7_ILi256EEESB_EEES9_SE_SG_Li256ELb0ELb1ELb0ELb0EEENS1_30DynamicPersistentTileSchedulerILi256ELi128ELb0ELb1ELb1EEEEEEEEEvNT_6ParamsE,"a",@progbits
	.sectionflags	@""
	.align	4
.nv.constant0._ZN7cutlass13device_kernelIN5flash11enable_sm90INS1_16FlashAttnFwdSm90INS1_25CollectiveMainloopFwdSm90ILi2EN4cute5tupleIJNS5_1CILi1EEES8_S8_EEENS6_IJNS7_ILi128EEENS7_ILi96EEENS7_ILi64EEEEEELi256ENS_6half_tEfNS_4arch4Sm90ELb1ELb0ELb0ELb0ELb0ELb0ELb0ELb1ELb0ELb1ELb0ELb0EEENS1_21CollectiveEpilogueFwdINS6_IJSA_NS7_ILi256EEESB_EEES9_SE_SG_Li256ELb0ELb1ELb0ELb0EEENS1_30DynamicPersistentTileSchedulerILi256ELi128ELb0ELb1ELb1EEEEEEEEEvNT_6ParamsE:
	.zero		3584


//--------------------- .nv.constant0._ZN7cutlass13device_kernelIN5flash11enable_sm90INS1_16FlashAttnFwdSm90INS1_25CollectiveMainloopFwdSm90ILi2EN4cute5tupleIJNS5_1CILi1EEES8_S8_EEENS6_IJNS7_ILi128EEENS7_ILi96EEENS7_ILi64EEEEEELi256ENS_6half_tEfNS_4arch4Sm90ELb1ELb0ELb0ELb0ELb0ELb0ELb1ELb1ELb0ELb1ELb0ELb0EEENS1_21CollectiveEpilogueFwdINS6_IJSA_NS7_ILi256EEESB_EEES9_SE_SG_Li256ELb0ELb1ELb0ELb0EEENS1_30DynamicPersistentTileSchedulerILi256ELi128ELb0ELb1ELb1EEEEEEEEEvNT_6ParamsE --------------------------
	.section	.nv.constant0._ZN7cutlass13device_kernelIN5flash11enable_sm90INS1_16FlashAttnFwdSm90INS1_25CollectiveMainloopFwdSm90ILi2EN4cute5tupleIJNS5_1CILi1EEES8_S8_EEENS6_IJNS7_ILi128EEENS7_ILi96EEENS7_ILi64EEEEEELi256ENS_6half_tEfNS_4arch4Sm90ELb1ELb0ELb0ELb0ELb0ELb0ELb1ELb1ELb0ELb1ELb0ELb0EEENS1_21CollectiveEpilogueFwdINS6_IJSA_NS7_ILi256EEESB_EEES9_SE_SG_Li256ELb0ELb1ELb0ELb0EEENS1_30DynamicPersistentTileSchedulerILi256ELi128ELb0ELb1ELb1EEEEEEEEEvNT_6ParamsE,"a",@progbits
	.sectionflags	@""
	.align	4
.nv.constant0._ZN7cutlass13device_kernelIN5flash11enable_sm90INS1_16FlashAttnFwdSm90INS1_25CollectiveMainloopFwdSm90ILi2EN4cute5tupleIJNS5_1CILi1EEES8_S8_EEENS6_IJNS7_ILi128EEENS7_ILi96EEENS7_ILi64EEEEEELi256ENS_6half_tEfNS_4arch4Sm90ELb1ELb0ELb0ELb0ELb0ELb0ELb1ELb1ELb0ELb1ELb0ELb0EEENS1_21CollectiveEpilogueFwdINS6_IJSA_NS7_ILi256EEESB_EEES9_SE_SG_Li256ELb0ELb1ELb0ELb0EEENS1_30DynamicPersistentTileSchedulerILi256ELi128ELb0ELb1ELb1EEEEEEEEEvNT_6ParamsE:
	.zero		3840


//--------------------- .nv.constant0._ZN7cutlass13device_kernelIN5flash11enable_sm90INS1_16FlashAttnFwdSm90INS1_25CollectiveMainloopFwdSm90ILi2EN4cute5tupleIJNS5_1CILi1EEES8_S8_EEENS6_IJNS7_ILi128EEENS7_ILi96EEENS7_ILi64EEEEEELi256ENS_6half_tEfNS_4arch4Sm90ELb1ELb0ELb0ELb1ELb0ELb0ELb0ELb1ELb0ELb1ELb0ELb0EEENS1_21CollectiveEpilogueFwdINS6_IJSA_NS7_ILi256EEESB_EEES9_SE_SG_Li256ELb1ELb1ELb0ELb0EEENS1_36VarlenDynamicPersistentTileSchedulerILi128ELi96ELi256ELi128ELb0ELb1ELb1ELb1ELb1ELb1EEEEEEEEEvNT_6ParamsE --------------------------
	.section	.nv.constant0._ZN7cutlass13device_kernelIN5flash11enable_sm90INS1_16FlashAttnFwdSm90INS1_25CollectiveMainloopFwdSm90ILi2EN4cute5tupleIJNS5_1CILi1EEES8_S8_EEENS6_IJNS7_ILi128EEENS7_ILi96EEENS7_ILi64EEEEEELi256ENS_6half_tEfNS_4arch4Sm90ELb1ELb0ELb0ELb1ELb0ELb0ELb0ELb1ELb0ELb1ELb0ELb0EEENS1_21CollectiveEpilogueFwdINS6_IJSA_NS7_ILi256EEESB_EEES9_SE_SG_Li256ELb1ELb1ELb0ELb0EEENS1_36VarlenDynamicPersistentTileSchedulerILi128ELi96ELi256ELi128ELb0ELb1ELb1ELb1ELb1ELb1EEEEEEEEEvNT_6ParamsE,"a",@progbits
	.sectionflags	@""
	.align	4
.nv.constant0._ZN7cutlass13device_kernelIN5flash11enable_sm90INS1_16FlashAttnFwdSm90INS1_25CollectiveMainloopFwdSm90ILi2EN4cute5tupleIJNS5_1CILi1EEES8_S8_EEENS6_IJNS7_ILi128EEENS7_ILi96EEENS7_ILi64EEEEEELi256ENS_6half_tEfNS_4arch4Sm90ELb1ELb0ELb0ELb1ELb0ELb0ELb0ELb1ELb0ELb1ELb0ELb0EEENS1_21CollectiveEpilogueFwdINS6_IJSA_NS7_ILi256EEESB_EEES9_SE_SG_Li256ELb1ELb1ELb0ELb0EEENS1_36VarlenDynamicPersistentTileSchedulerILi128ELi96ELi256ELi128ELb0ELb1ELb1ELb1ELb1ELb1EEEEEEEEEvNT_6ParamsE:
	.zero		3584


//--------------------- .nv.constant0._ZN7cutlass13device_kernelIN5flash11enable_sm90INS1_16FlashAttnFwdSm90INS1_25CollectiveMainloopFwdSm90ILi2EN4cute5tupleIJNS5_1CILi1EEES8_S8_EEENS6_IJNS7_ILi128EEENS7_ILi96EEENS7_ILi64EEEEEELi256ENS_6half_tEfNS_4arch4Sm90ELb1ELb0ELb0ELb1ELb0ELb1ELb0ELb1ELb0ELb1ELb0ELb0EEENS1_21CollectiveEpilogueFwdINS6_IJSA_NS7_ILi256EEESB_EEES9_SE_SG_Li256ELb1ELb1ELb0ELb0EEENS1_36VarlenDynamicPersistentTileSchedulerILi128ELi96ELi256ELi128ELb0ELb1ELb1ELb1ELb1ELb1EEEEEEEEEvNT_6ParamsE --------------------------
	.section	.nv.constant0._ZN7cutlass13device_kernelIN5flash11enable_sm90INS1_16FlashAttnFwdSm90INS1_25CollectiveMainloopFwdSm90ILi2EN4cute5tupleIJNS5_1CILi1EEES8_S8_EEENS6_IJNS7_ILi128EEENS7_ILi96EEENS7_ILi64EEEEEELi256ENS_6half_tEfNS_4arch4Sm90ELb1ELb0ELb0ELb1ELb0ELb1ELb0ELb1ELb0ELb1ELb0ELb0EEENS1_21CollectiveEpilogueFwdINS6_IJSA_NS7_ILi256EEESB_EEES9_SE_SG_Li256ELb1ELb1ELb0ELb0EEENS1_36VarlenDynamicPersistentTileSchedulerILi128ELi96ELi256ELi128ELb0ELb1ELb1ELb1ELb1ELb1EEEEEEEEEvNT_6ParamsE,"a",@progbits
	.sectionflags	@""
	.align	4
.nv.constant0._ZN7cutlass13device_kernelIN5flash11enable_sm90INS1_16FlashAttnFwdSm90INS1_25CollectiveMainloopFwdSm90ILi2EN4cute5tupleIJNS5_1CILi1EEES8_S8_EEENS6_IJNS7_ILi128EEENS7_ILi96EEENS7_ILi64EEEEEELi256ENS_6half_tEfNS_4arch4Sm90ELb1ELb0ELb0ELb1ELb0ELb1ELb0ELb1ELb0ELb1ELb0ELb0EEENS1_21CollectiveEpilogueFwdINS6_IJSA_NS7_ILi256EEESB_EEES9_SE_SG_Li256ELb1ELb1ELb0ELb0EEENS1_36VarlenDynamicPersistentTileSchedulerILi128ELi96ELi256ELi128ELb0ELb1ELb1ELb1ELb1ELb1EEEEEEEEEvNT_6ParamsE:
	.zero		3584


//--------------------- .nv.constant0._ZN7cutlass13device_kernelIN5flash11enable_sm90INS1_16FlashAttnFwdSm90INS1_25CollectiveMainloopFwdSm90ILi2EN4cute5tupleIJNS5_1CILi1EEES8_S8_EEENS6_IJNS7_ILi128EEENS7_ILi96EEENS7_ILi64EEEEEELi256ENS_6half_tEfNS_4arch4Sm90ELb1ELb0ELb0ELb1ELb0ELb0ELb1ELb1ELb0ELb1ELb0ELb0EEENS1_21CollectiveEpilogueFwdINS6_IJSA_NS7_ILi256EEESB_EEES9_SE_SG_Li256ELb1ELb1ELb0ELb0EEENS1_36VarlenDynamicPersistentTileSchedulerILi128ELi96ELi256ELi128ELb0ELb1ELb1ELb1ELb1ELb1EEEEEEEEEvNT_6ParamsE --------------------------
	.section	.nv.constant0._ZN7cutlass13device_kernelIN5flash11enable_sm90INS1_16FlashAttnFwdSm90INS1_25CollectiveMainloopFwdSm90ILi2EN4cute5tupleIJNS5_1CILi1EEES8_S8_EEENS6_IJNS7_ILi128EEENS7_ILi96EEENS7_ILi64EEEEEELi256ENS_6half_tEfNS_4arch4Sm90ELb1ELb0ELb0ELb1ELb0ELb0ELb1ELb1ELb0ELb1ELb0ELb0EEENS1_21CollectiveEpilogueFwdINS6_IJSA_NS7_ILi256EEESB_EEES9_SE_SG_Li256ELb1ELb1ELb0ELb0EEENS1_36VarlenDynamicPersistentTileSchedulerILi128ELi96ELi256ELi128ELb0ELb1ELb1ELb1ELb1ELb1EEEEEEEEEvNT_6ParamsE,"a",@progbits
	.sectionflags	@""
	.align	4
.nv.constant0._ZN7cutlass13device_kernelIN5flash11enable_sm90INS1_16FlashAttnFwdSm90INS1_25CollectiveMainloopFwdSm90ILi2EN4cute5tupleIJNS5_1CILi1EEES8_S8_EEENS6_IJNS7_ILi128EEENS7_ILi96EEENS7_ILi64EEEEEELi256ENS_6half_tEfNS_4arch4Sm90ELb1ELb0ELb0ELb1ELb0ELb0ELb1ELb1ELb0ELb1ELb0ELb0EEENS1_21CollectiveEpilogueFwdINS6_IJSA_NS7_ILi256EEESB_EEES9_SE_SG_Li256ELb1ELb1ELb0ELb0EEENS1_36VarlenDynamicPersistentTileSchedulerILi128ELi96ELi256ELi128ELb0ELb1ELb1ELb1ELb1ELb1EEEEEEEEEvNT_6ParamsE:
	.zero		3840


//--------------------- .nv.constant0._ZN7cutlass13device_kernelIN5flash11enable_sm90INS1_16FlashAttnFwdSm90INS1_25CollectiveMainloopFwdSm90ILi2EN4cute5tupleIJNS5_1CILi1EEES8_S8_EEENS6_IJNS7_ILi128EEENS7_ILi96EEENS7_ILi64EEEEEELi256ENS_6half_tEfNS_4arch4Sm90ELb1ELb0ELb0ELb1ELb0ELb1ELb1ELb1ELb0ELb1ELb0ELb0EEENS1_21CollectiveEpilogueFwdINS6_IJSA_NS7_ILi256EEESB_EEES9_SE_SG_Li256ELb1ELb1ELb0ELb0EEENS1_36VarlenDynamicPersistentTileSchedulerILi128ELi96ELi256ELi128ELb0ELb1ELb1ELb1ELb1ELb1EEEEEEEEEvNT_6ParamsE --------------------------
	.section	.nv.constant0._ZN7cutlass13device_kernelIN5flash11enable_sm90INS1_16FlashAttnFwdSm90INS1_25CollectiveMainloopFwdSm90ILi2EN4cute5tupleIJNS5_1CILi1EEES8_S8_EEENS6_IJNS7_ILi128EEENS7_ILi96EEENS7_ILi64EEEEEELi256ENS_6half_tEfNS_4arch4Sm90ELb1ELb0ELb0ELb1ELb0ELb1ELb1ELb1ELb0ELb1ELb0ELb0EEENS1_21CollectiveEpilogueFwdINS6_IJSA_NS7_ILi256EEESB_EEES9_SE_SG_Li256ELb1ELb1ELb0ELb0EEENS1_36VarlenDynamicPersistentTileSchedulerILi128ELi96ELi256ELi128ELb0ELb1ELb1ELb1ELb1ELb1EEEEEEEEEvNT_6ParamsE,"a",@progbits
	.sectionflags	@""
	.align	4
.nv.constant0._ZN7cutlass13device_kernelIN5flash11enable_sm90INS1_16FlashAttnFwdSm90INS1_25CollectiveMainloopFwdSm90ILi2EN4cute5tupleIJNS5_1CILi1EEES8_S8_EEENS6_IJNS7_ILi128EEENS7_ILi96EEENS7_ILi64EEEEEELi256ENS_6half_tEfNS_4arch4Sm90ELb1ELb0ELb0ELb1ELb0ELb1ELb1ELb1ELb0ELb1ELb0ELb0EEENS1_21CollectiveEpilogueFwdINS6_IJSA_NS7_ILi256EEESB_EEES9_SE_SG_Li256ELb1ELb1ELb0ELb0EEENS1_36VarlenDynamicPersistentTileSchedulerILi128ELi96ELi256ELi128ELb0ELb1ELb1ELb1ELb1ELb1EEEEEEEEEvNT_6ParamsE:
	.zero		3840


//--------------------- SYMBOLS --------------------------

	.type		.nv.reservedSmem.offset0,@object
	.size		.nv.reservedSmem.offset0,0x4
